//
// Generated by NVIDIA NVVM Compiler
//
// Compiler Build ID: CL-36424714
// Cuda compilation tools, release 13.0, V13.0.88
// Based on NVVM 20.0.0
//

.version 9.0
.target sm_100
.address_size 64

	// .globl	_Z16initKernel2D_gpuPfiS_

.visible .entry _Z16initKernel2D_gpuPfiS_(
	.param .u64 .ptr .align 1 _Z16initKernel2D_gpuPfiS__param_0,
	.param .u32 _Z16initKernel2D_gpuPfiS__param_1,
	.param .u64 .ptr .align 1 _Z16initKernel2D_gpuPfiS__param_2
)
{
	.reg .pred 	%p<2>;
	.reg .b32 	%r<20>;
	.reg .b32 	%f<20>;
	.reg .b64 	%rd<7>;

	ld.param.u64 	%rd1, [_Z16initKernel2D_gpuPfiS__param_0];
	ld.param.u32 	%r4, [_Z16initKernel2D_gpuPfiS__param_1];
	ld.param.u64 	%rd2, [_Z16initKernel2D_gpuPfiS__param_2];
	mov.u32 	%r5, %tid.x;
	mov.u32 	%r6, %ctaid.x;
	mov.u32 	%r7, %ntid.x;
	mad.lo.s32 	%r1, %r6, %r7, %r5;
	mov.u32 	%r8, %tid.y;
	mov.u32 	%r9, %ctaid.y;
	mov.u32 	%r10, %ntid.y;
	mad.lo.s32 	%r11, %r9, %r10, %r8;
	max.s32 	%r12, %r1, %r11;
	setp.ge.s32 	%p1, %r12, %r4;
	@%p1 bra 	$L__BB0_2;
	cvta.to.global.u64 	%rd3, %rd1;
	cvta.to.global.u64 	%rd4, %rd2;
	mad.lo.s32 	%r13, %r4, %r11, %r1;
	add.s32 	%r14, %r4, -1;
	shr.u32 	%r15, %r14, 1;
	sub.s32 	%r16, %r11, %r15;
	cvt.rn.f32.s32 	%f1, %r16;
	sub.s32 	%r17, %r1, %r15;
	cvt.rn.f32.s32 	%f2, %r17;
	mul.f32 	%f3, %f2, %f2;
	fma.rn.f32 	%f4, %f1, %f1, %f3;
	mul.f32 	%f5, %f4, 0fBF000000;
	fma.rn.f32 	%f6, %f5, 0f3BBB989D, 0f3F000000;
	cvt.sat.f32.f32 	%f7, %f6;
	mov.f32 	%f8, 0f4B400001;
	mov.f32 	%f9, 0f437C0000;
	fma.rm.f32 	%f10, %f7, %f9, %f8;
	add.f32 	%f11, %f10, 0fCB40007F;
	neg.f32 	%f12, %f11;
	fma.rn.f32 	%f13, %f5, 0f3FB8AA3B, %f12;
	fma.rn.f32 	%f14, %f5, 0f32A57060, %f13;
	mov.b32 	%r18, %f10;
	shl.b32 	%r19, %r18, 23;
	mov.b32 	%f15, %r19;
	ex2.approx.ftz.f32 	%f16, %f14;
	mul.f32 	%f17, %f16, %f15;
	mul.f32 	%f18, %f17, 0f3E22F983;
	mul.wide.s32 	%rd5, %r13, 4;
	add.s64 	%rd6, %rd3, %rd5;
	st.global.f32 	[%rd6], %f18;
	atom.global.add.f32 	%f19, [%rd4], %f18;
$L__BB0_2:
	ret;

}
	// .globl	_Z21normalizeKernel2D_gpuPfiS_
.visible .entry _Z21normalizeKernel2D_gpuPfiS_(
	.param .u64 .ptr .align 1 _Z21normalizeKernel2D_gpuPfiS__param_0,
	.param .u32 _Z21normalizeKernel2D_gpuPfiS__param_1,
	.param .u64 .ptr .align 1 _Z21normalizeKernel2D_gpuPfiS__param_2
)
{
	.reg .pred 	%p<2>;
	.reg .b32 	%r<14>;
	.reg .b32 	%f<4>;
	.reg .b64 	%rd<7>;

	ld.param.u64 	%rd1, [_Z21normalizeKernel2D_gpuPfiS__param_0];
	ld.param.u32 	%r4, [_Z21normalizeKernel2D_gpuPfiS__param_1];
	ld.param.u64 	%rd2, [_Z21normalizeKernel2D_gpuPfiS__param_2];
	mov.u32 	%r5, %tid.x;
	mov.u32 	%r6, %ctaid.x;
	mov.u32 	%r7, %ntid.x;
	mad.lo.s32 	%r1, %r6, %r7, %r5;
	mov.u32 	%r8, %tid.y;
	mov.u32 	%r9, %ctaid.y;
	mov.u32 	%r10, %ntid.y;
	mad.lo.s32 	%r11, %r9, %r10, %r8;
	max.s32 	%r12, %r1, %r11;
	setp.ge.s32 	%p1, %r12, %r4;
	@%p1 bra 	$L__BB1_2;
	cvta.to.global.u64 	%rd3, %rd1;
	cvta.to.global.u64 	%rd4, %rd2;
	mad.lo.s32 	%r13, %r4, %r11, %r1;
	mul.wide.s32 	%rd5, %r13, 4;
	add.s64 	%rd6, %rd3, %rd5;
	ld.global.f32 	%f1, [%rd6];
	ld.global.f32 	%f2, [%rd4];
	div.rn.f32 	%f3, %f1, %f2;
	st.global.f32 	[%rd6], %f3;
$L__BB1_2:
	ret;

}
	// .globl	_Z18convoluteNaive_gpuPfS_iiS_i
.visible .entry _Z18convoluteNaive_gpuPfS_iiS_i(
	.param .u64 .ptr .align 1 _Z18convoluteNaive_gpuPfS_iiS_i_param_0,
	.param .u64 .ptr .align 1 _Z18convoluteNaive_gpuPfS_iiS_i_param_1,
	.param .u32 _Z18convoluteNaive_gpuPfS_iiS_i_param_2,
	.param .u32 _Z18convoluteNaive_gpuPfS_iiS_i_param_3,
	.param .u64 .ptr .align 1 _Z18convoluteNaive_gpuPfS_iiS_i_param_4,
	.param .u32 _Z18convoluteNaive_gpuPfS_iiS_i_param_5
)
{
	.reg .pred 	%p<19>;
	.reg .b32 	%r<81>;
	.reg .b32 	%f<34>;
	.reg .b64 	%rd<27>;

	ld.param.u64 	%rd5, [_Z18convoluteNaive_gpuPfS_iiS_i_param_0];
	ld.param.u64 	%rd6, [_Z18convoluteNaive_gpuPfS_iiS_i_param_1];
	ld.param.u32 	%r31, [_Z18convoluteNaive_gpuPfS_iiS_i_param_2];
	ld.param.u32 	%r32, [_Z18convoluteNaive_gpuPfS_iiS_i_param_3];
	ld.param.u64 	%rd7, [_Z18convoluteNaive_gpuPfS_iiS_i_param_4];
	ld.param.u32 	%r33, [_Z18convoluteNaive_gpuPfS_iiS_i_param_5];
	cvta.to.global.u64 	%rd1, %rd7;
	cvta.to.global.u64 	%rd2, %rd6;
	mov.u32 	%r34, %tid.x;
	mov.u32 	%r35, %ctaid.x;
	mov.u32 	%r36, %ntid.x;
	mad.lo.s32 	%r1, %r35, %r36, %r34;
	mov.u32 	%r37, %tid.y;
	mov.u32 	%r38, %ctaid.y;
	mov.u32 	%r39, %ntid.y;
	mad.lo.s32 	%r2, %r38, %r39, %r37;
	setp.ge.s32 	%p1, %r2, %r31;
	setp.ge.s32 	%p2, %r1, %r32;
	or.pred  	%p3, %p1, %p2;
	@%p3 bra 	$L__BB2_11;
	cvta.to.global.u64 	%rd8, %rd5;
	add.s32 	%r40, %r33, -1;
	shr.u32 	%r41, %r40, 31;
	add.s32 	%r42, %r40, %r41;
	shr.s32 	%r3, %r42, 1;
	neg.s32 	%r4, %r3;
	mad.lo.s32 	%r43, %r32, %r2, %r1;
	mul.wide.s32 	%rd9, %r43, 4;
	add.s64 	%rd3, %rd8, %rd9;
	mov.b32 	%r44, 0;
	st.global.u32 	[%rd3], %r44;
	setp.lt.s32 	%p4, %r33, 0;
	@%p4 bra 	$L__BB2_11;
	add.s32 	%r5, %r32, -1;
	abs.s32 	%r6, %r3;
	add.s32 	%r7, %r3, %r6;
	and.b32  	%r8, %r7, 3;
	sub.s32 	%r45, %r1, %r3;
	setp.lt.s32 	%p5, %r45, 0;
	min.s32 	%r46, %r45, %r5;
	selp.b32 	%r9, 0, %r46, %p5;
	sub.s32 	%r10, 1, %r3;
	add.s32 	%r47, %r10, %r1;
	setp.lt.s32 	%p6, %r47, 0;
	min.s32 	%r48, %r47, %r5;
	selp.b32 	%r11, 0, %r48, %p6;
	add.s32 	%r49, %r47, 1;
	setp.lt.s32 	%p7, %r49, 0;
	min.s32 	%r50, %r49, %r5;
	selp.b32 	%r12, 0, %r50, %p7;
	add.s32 	%r13, %r1, 3;
	mov.f32 	%f33, 0f00000000;
	mov.u32 	%r76, %r4;
$L__BB2_3:
	ld.param.u32 	%r75, [_Z18convoluteNaive_gpuPfS_iiS_i_param_2];
	setp.eq.s32 	%p8, %r8, 3;
	add.s32 	%r51, %r76, %r2;
	setp.lt.s32 	%p9, %r51, 0;
	add.s32 	%r52, %r75, -1;
	min.s32 	%r53, %r51, %r52;
	selp.b32 	%r54, 0, %r53, %p9;
	mul.lo.s32 	%r16, %r54, %r32;
	add.s32 	%r55, %r76, %r3;
	mul.lo.s32 	%r17, %r55, %r33;
	mov.u32 	%r77, %r4;
	@%p8 bra 	$L__BB2_7;
	setp.eq.s32 	%p10, %r8, 0;
	add.s32 	%r56, %r9, %r16;
	mul.wide.s32 	%rd10, %r56, 4;
	add.s64 	%rd11, %rd2, %rd10;
	ld.global.f32 	%f12, [%rd11];
	mul.wide.s32 	%rd12, %r17, 4;
	add.s64 	%rd4, %rd1, %rd12;
	ld.global.f32 	%f13, [%rd4];
	fma.rn.f32 	%f33, %f12, %f13, %f33;
	st.global.f32 	[%rd3], %f33;
	mov.u32 	%r77, %r10;
	@%p10 bra 	$L__BB2_7;
	sub.s32 	%r77, 2, %r3;
	setp.eq.s32 	%p11, %r8, 1;
	add.s32 	%r57, %r11, %r16;
	mul.wide.s32 	%rd13, %r57, 4;
	add.s64 	%rd14, %rd2, %rd13;
	ld.global.f32 	%f14, [%rd14];
	ld.global.f32 	%f15, [%rd4+4];
	fma.rn.f32 	%f33, %f14, %f15, %f33;
	st.global.f32 	[%rd3], %f33;
	@%p11 bra 	$L__BB2_7;
	sub.s32 	%r77, 3, %r3;
	add.s32 	%r58, %r12, %r16;
	mul.wide.s32 	%rd15, %r58, 4;
	add.s64 	%rd16, %rd2, %rd15;
	ld.global.f32 	%f16, [%rd16];
	ld.global.f32 	%f17, [%rd4+8];
	fma.rn.f32 	%f33, %f16, %f17, %f33;
	st.global.f32 	[%rd3], %f33;
$L__BB2_7:
	setp.lt.u32 	%p12, %r7, 3;
	@%p12 bra 	$L__BB2_10;
	sub.s32 	%r80, %r77, %r6;
	add.s32 	%r79, %r13, %r77;
	add.s32 	%r59, %r3, %r77;
	add.s32 	%r78, %r59, %r17;
$L__BB2_9:
	add.s32 	%r60, %r79, -2;
	add.s32 	%r61, %r79, -3;
	setp.lt.s32 	%p13, %r61, 0;
	min.s32 	%r62, %r61, %r5;
	selp.b32 	%r63, 0, %r62, %p13;
	add.s32 	%r64, %r63, %r16;
	mul.wide.s32 	%rd17, %r64, 4;
	add.s64 	%rd18, %rd2, %rd17;
	ld.global.f32 	%f18, [%rd18];
	mul.wide.s32 	%rd19, %r78, 4;
	add.s64 	%rd20, %rd1, %rd19;
	ld.global.f32 	%f19, [%rd20];
	fma.rn.f32 	%f20, %f18, %f19, %f33;
	st.global.f32 	[%rd3], %f20;
	setp.lt.s32 	%p14, %r60, 0;
	min.s32 	%r65, %r60, %r5;
	selp.b32 	%r66, 0, %r65, %p14;
	add.s32 	%r67, %r66, %r16;
	mul.wide.s32 	%rd21, %r67, 4;
	add.s64 	%rd22, %rd2, %rd21;
	ld.global.f32 	%f21, [%rd22];
	ld.global.f32 	%f22, [%rd20+4];
	fma.rn.f32 	%f23, %f21, %f22, %f20;
	st.global.f32 	[%rd3], %f23;
	add.s32 	%r68, %r79, -1;
	setp.lt.s32 	%p15, %r68, 0;
	min.s32 	%r69, %r68, %r5;
	selp.b32 	%r70, 0, %r69, %p15;
	add.s32 	%r71, %r70, %r16;
	mul.wide.s32 	%rd23, %r71, 4;
	add.s64 	%rd24, %rd2, %rd23;
	ld.global.f32 	%f24, [%rd24];
	ld.global.f32 	%f25, [%rd20+8];
	fma.rn.f32 	%f26, %f24, %f25, %f23;
	st.global.f32 	[%rd3], %f26;
	setp.lt.s32 	%p16, %r79, 0;
	min.s32 	%r72, %r79, %r5;
	selp.b32 	%r73, 0, %r72, %p16;
	add.s32 	%r74, %r73, %r16;
	mul.wide.s32 	%rd25, %r74, 4;
	add.s64 	%rd26, %rd2, %rd25;
	ld.global.f32 	%f27, [%rd26];
	ld.global.f32 	%f28, [%rd20+12];
	fma.rn.f32 	%f33, %f27, %f28, %f26;
	st.global.f32 	[%rd3], %f33;
	add.s32 	%r80, %r80, 4;
	add.s32 	%r79, %r79, 4;
	add.s32 	%r78, %r78, 4;
	setp.ne.s32 	%p17, %r80, 1;
	@%p17 bra 	$L__BB2_9;
$L__BB2_10:
	add.s32 	%r30, %r76, 1;
	setp.ne.s32 	%p18, %r76, %r6;
	mov.u32 	%r76, %r30;
	@%p18 bra 	$L__BB2_3;
$L__BB2_11:
	ret;

}


// ===== COMPILED SASS (sm_100) =====

	.target	sm_100

	.elftype	@"ET_EXEC"


//--------------------- .note.nv.tkinfo           --------------------------
	.section	.note.nv.tkinfo,"",@"SHT_NOTE"
	.sectionflags	@"SHF_NOTE_NV_TKINFO"
	.tkinfo
        /*0018*/ 	.word	0x00000002
        /*0030*/ 	.string	""
        /*0030*/ 	.string	"ptxas"
        /*0030*/ 	.string	"Cuda compilation tools, release 13.0, V13.0.88"
        /*0030*/ 	.string	"Build cuda_13.0.r13.0/compiler.36424714_0"
        /*0030*/ 	.string	"-arch sm_100 -m 64 "



//--------------------- .note.nv.cuinfo           --------------------------
	.section	.note.nv.cuinfo,"",@"SHT_NOTE"
	.sectionflags	@"SHF_NOTE_NV_CUINFO"
        /*0018*/ 	.short	0x0002
        /*001a*/ 	.short	0x0064
        /*001c*/ 	.short	0x0082
	.zero		2


//--------------------- .nv.info                  --------------------------
	.section	.nv.info,"",@"SHT_CUDA_INFO"
	.align	4


	//----- nvinfo : EIATTR_REGCOUNT
	.align		4
        /*0000*/ 	.byte	0x04, 0x2f
        /*0002*/ 	.short	(.L_1 - .L_0)
	.align		4
.L_0:
        /*0004*/ 	.word	index@(_Z16initKernel2D_gpuPfiS_)
        /*0008*/ 	.word	0x0000000c


	//----- nvinfo : EIATTR_FRAME_SIZE
	.align		4
.L_1:
        /*000c*/ 	.byte	0x04, 0x11
        /*000e*/ 	.short	(.L_3 - .L_2)
	.align		4
.L_2:
        /*0010*/ 	.word	index@(_Z16initKernel2D_gpuPfiS_)
        /*0014*/ 	.word	0x00000000


	//----- nvinfo : EIATTR_REGCOUNT
	.align		4
.L_3:
        /*0018*/ 	.byte	0x04, 0x2f
        /*001a*/ 	.short	(.L_5 - .L_4)
	.align		4
.L_4:
        /*001c*/ 	.word	index@(_Z21normalizeKernel2D_gpuPfiS_)
        /*0020*/ 	.word	0x00000010


	//----- nvinfo : EIATTR_FRAME_SIZE
	.align		4
.L_5:
        /*0024*/ 	.byte	0x04, 0x11
        /*0026*/ 	.short	(.L_7 - .L_6)
	.align		4
.L_6:
        /*0028*/ 	.word	index@($__internal_0_$__cuda_sm3x_div_rn_noftz_f32_slowpath)
        /*002c*/ 	.word	0x00000000


	//----- nvinfo : EIATTR_FRAME_SIZE
	.align		4
.L_7:
        /*0030*/ 	.byte	0x04, 0x11
        /*0032*/ 	.short	(.L_9 - .L_8)
	.align		4
.L_8:
        /*0034*/ 	.word	index@(_Z21normalizeKernel2D_gpuPfiS_)
        /*0038*/ 	.word	0x00000000


	//----- nvinfo : EIATTR_REGCOUNT
	.align		4
.L_9:
        /*003c*/ 	.byte	0x04, 0x2f
        /*003e*/ 	.short	(.L_11 - .L_10)
	.align		4
.L_10:
        /*0040*/ 	.word	index@(_Z18convoluteNaive_gpuPfS_iiS_i)
        /*0044*/ 	.word	0x00000020


	//----- nvinfo : EIATTR_FRAME_SIZE
	.align		4
.L_11:
        /*0048*/ 	.byte	0x04, 0x11
        /*004a*/ 	.short	(.L_13 - .L_12)
	.align		4
.L_12:
        /*004c*/ 	.word	index@(_Z18convoluteNaive_gpuPfS_iiS_i)
        /*0050*/ 	.word	0x00000000


	//----- nvinfo : EIATTR_MIN_STACK_SIZE
	.align		4
.L_13:
        /*0054*/ 	.byte	0x04, 0x12
        /*0056*/ 	.short	(.L_15 - .L_14)
	.align		4
.L_14:
        /*0058*/ 	.word	index@(_Z18convoluteNaive_gpuPfS_iiS_i)
        /*005c*/ 	.word	0x00000000


	//----- nvinfo : EIATTR_MIN_STACK_SIZE
	.align		4
.L_15:
        /*0060*/ 	.byte	0x04, 0x12
        /*0062*/ 	.short	(.L_17 - .L_16)
	.align		4
.L_16:
        /*0064*/ 	.word	index@(_Z21normalizeKernel2D_gpuPfiS_)
        /*0068*/ 	.word	0x00000000


	//----- nvinfo : EIATTR_MIN_STACK_SIZE
	.align		4
.L_17:
        /*006c*/ 	.byte	0x04, 0x12
        /*006e*/ 	.short	(.L_19 - .L_18)
	.align		4
.L_18:
        /*0070*/ 	.word	index@(_Z16initKernel2D_gpuPfiS_)
        /*0074*/ 	.word	0x00000000
.L_19:


//--------------------- .nv.compat                --------------------------
	.section	.nv.compat,"",@"SHT_CUDA_COMPAT_INFO"
	.align	4
        /*0000*/ 	.byte	0x02, 0x09, 0x00, 0x00, 0x02, 0x02, 0x01, 0x00, 0x02, 0x05, 0x05, 0x00, 0x03, 0x07, 0x01, 0x01
        /*0010*/ 	.byte	0x02, 0x03, 0x00, 0x00, 0x02, 0x06, 0x01, 0x00, 0x04, 0x0b, 0x08, 0x00, 0x01, 0x00, 0x00, 0x00
        /*0020*/ 	.byte	0x00, 0x00, 0x00, 0x00


//--------------------- .nv.info._Z18convoluteNaive_gpuPfS_iiS_i --------------------------
	.section	.nv.info._Z18convoluteNaive_gpuPfS_iiS_i,"",@"SHT_CUDA_INFO"
	.sectionflags	@""
	.align	4


	//----- nvinfo : EIATTR_CUDA_API_VERSION
	.align		4
        /*0000*/ 	.byte	0x04, 0x37
        /*0002*/ 	.short	(.L_21 - .L_20)
.L_20:
        /*0004*/ 	.word	0x00000082


	//----- nvinfo : EIATTR_KPARAM_INFO
	.align		4
.L_21:
        /*0008*/ 	.byte	0x04, 0x17
        /*000a*/ 	.short	(.L_23 - .L_22)
.L_22:
        /*000c*/ 	.word	0x00000000
        /*0010*/ 	.short	0x0005
        /*0012*/ 	.short	0x0020
        /*0014*/ 	.byte	0x00, 0xf0, 0x11, 0x00


	//----- nvinfo : EIATTR_KPARAM_INFO
	.align		4
.L_23:
        /*0018*/ 	.byte	0x04, 0x17
        /*001a*/ 	.short	(.L_25 - .L_24)
.L_24:
        /*001c*/ 	.word	0x00000000
        /*0020*/ 	.short	0x0004
        /*0022*/ 	.short	0x0018
        /*0024*/ 	.byte	0x00, 0xf5, 0x21, 0x00


	//----- nvinfo : EIATTR_KPARAM_INFO
	.align		4
.L_25:
        /*0028*/ 	.byte	0x04, 0x17
        /*002a*/ 	.short	(.L_27 - .L_26)
.L_26:
        /*002c*/ 	.word	0x00000000
        /*0030*/ 	.short	0x0003
        /*0032*/ 	.short	0x0014
        /*0034*/ 	.byte	0x00, 0xf0, 0x11, 0x00


	//----- nvinfo : EIATTR_KPARAM_INFO
	.align		4
.L_27:
        /*0038*/ 	.byte	0x04, 0x17
        /*003a*/ 	.short	(.L_29 - .L_28)
.L_28:
        /*003c*/ 	.word	0x00000000
        /*0040*/ 	.short	0x0002
        /*0042*/ 	.short	0x0010
        /*0044*/ 	.byte	0x00, 0xf0, 0x11, 0x00


	//----- nvinfo : EIATTR_KPARAM_INFO
	.align		4
.L_29:
        /*0048*/ 	.byte	0x04, 0x17
        /*004a*/ 	.short	(.L_31 - .L_30)
.L_30:
        /*004c*/ 	.word	0x00000000
        /*0050*/ 	.short	0x0001
        /*0052*/ 	.short	0x0008
        /*0054*/ 	.byte	0x00, 0xf5, 0x21, 0x00


	//----- nvinfo : EIATTR_KPARAM_INFO
	.align		4
.L_31:
        /*0058*/ 	.byte	0x04, 0x17
        /*005a*/ 	.short	(.L_33 - .L_32)
.L_32:
        /*005c*/ 	.word	0x00000000
        /*0060*/ 	.short	0x0000
        /*0062*/ 	.short	0x0000
        /*0064*/ 	.byte	0x00, 0xf5, 0x21, 0x00


	//----- nvinfo : EIATTR_SPARSE_MMA_MASK
	.align		4
.L_33:
        /*0068*/ 	.byte	0x03, 0x50
        /*006a*/ 	.short	0x0000


	//----- nvinfo : EIATTR_MAXREG_COUNT
	.align		4
        /*006c*/ 	.byte	0x03, 0x1b
        /*006e*/ 	.short	0x00ff


	//----- nvinfo : EIATTR_MERCURY_ISA_VERSION
	.align		4
        /*0070*/ 	.byte	0x03, 0x5f
        /*0072*/ 	.short	0x0101


	//----- nvinfo : EIATTR_VRC_CTA_INIT_COUNT
	.align		4
        /*0074*/ 	.byte	0x02, 0x4a
	.zero		1
	.zero		1


	//----- nvinfo : EIATTR_EXIT_INSTR_OFFSETS
	.align		4
        /*0078*/ 	.byte	0x04, 0x1c
        /*007a*/ 	.short	(.L_35 - .L_34)


	//   ....[0]....
.L_34:
        /*007c*/ 	.word	0x000000c0


	//   ....[1]....
        /*0080*/ 	.word	0x00000160


	//   ....[2]....
        /*0084*/ 	.word	0x000008e0


	//----- nvinfo : EIATTR_CBANK_PARAM_SIZE
	.align		4
.L_35:
        /*0088*/ 	.byte	0x03, 0x19
        /*008a*/ 	.short	0x0024


	//----- nvinfo : EIATTR_PARAM_CBANK
	.align		4
        /*008c*/ 	.byte	0x04, 0x0a
        /*008e*/ 	.short	(.L_37 - .L_36)
	.align		4
.L_36:
        /*0090*/ 	.word	index@(.nv.constant0._Z18convoluteNaive_gpuPfS_iiS_i)
        /*0094*/ 	.short	0x0380
        /*0096*/ 	.short	0x0024


	//----- nvinfo : EIATTR_SW_WAR
	.align		4
.L_37:
        /*0098*/ 	.byte	0x04, 0x36
        /*009a*/ 	.short	(.L_39 - .L_38)
.L_38:
        /*009c*/ 	.word	0x00000008
.L_39:


//--------------------- .nv.info._Z21normalizeKernel2D_gpuPfiS_ --------------------------
	.section	.nv.info._Z21normalizeKernel2D_gpuPfiS_,"",@"SHT_CUDA_INFO"
	.sectionflags	@""
	.align	4


	//----- nvinfo : EIATTR_CUDA_API_VERSION
	.align		4
        /*0000*/ 	.byte	0x04, 0x37
        /*0002*/ 	.short	(.L_41 - .L_40)
.L_40:
        /*0004*/ 	.word	0x00000082


	//----- nvinfo : EIATTR_KPARAM_INFO
	.align		4
.L_41:
        /*0008*/ 	.byte	0x04, 0x17
        /*000a*/ 	.short	(.L_43 - .L_42)
.L_42:
        /*000c*/ 	.word	0x00000000
        /*0010*/ 	.short	0x0002
        /*0012*/ 	.short	0x0010
        /*0014*/ 	.byte	0x00, 0xf5, 0x21, 0x00


	//----- nvinfo : EIATTR_KPARAM_INFO
	.align		4
.L_43:
        /*0018*/ 	.byte	0x04, 0x17
        /*001a*/ 	.short	(.L_45 - .L_44)
.L_44:
        /*001c*/ 	.word	0x00000000
        /*0020*/ 	.short	0x0001
        /*0022*/ 	.short	0x0008
        /*0024*/ 	.byte	0x00, 0xf0, 0x11, 0x00


	//----- nvinfo : EIATTR_KPARAM_INFO
	.align		4
.L_45:
        /*0028*/ 	.byte	0x04, 0x17
        /*002a*/ 	.short	(.L_47 - .L_46)
.L_46:
        /*002c*/ 	.word	0x00000000
        /*0030*/ 	.short	0x0000
        /*0032*/ 	.short	0x0000
        /*0034*/ 	.byte	0x00, 0xf5, 0x21, 0x00


	//----- nvinfo : EIATTR_SPARSE_MMA_MASK
	.align		4
.L_47:
        /*0038*/ 	.byte	0x03, 0x50
        /*003a*/ 	.short	0x0000


	//----- nvinfo : EIATTR_MAXREG_COUNT
	.align		4
        /*003c*/ 	.byte	0x03, 0x1b
        /*003e*/ 	.short	0x00ff


	//----- nvinfo : EIATTR_MERCURY_ISA_VERSION
	.align		4
        /*0040*/ 	.byte	0x03, 0x5f
        /*0042*/ 	.short	0x0101


	//----- nvinfo : EIATTR_VRC_CTA_INIT_COUNT
	.align		4
        /*0044*/ 	.byte	0x02, 0x4a
	.zero		1
	.zero		1


	//----- nvinfo : EIATTR_EXIT_INSTR_OFFSETS
	.align		4
        /*0048*/ 	.byte	0x04, 0x1c
        /*004a*/ 	.short	(.L_49 - .L_48)


	//   ....[0]....
.L_48:
        /*004c*/ 	.word	0x000000c0


	//   ....[1]....
        /*0050*/ 	.word	0x00000220


	//----- nvinfo : EIATTR_CRS_STACK_SIZE
	.align		4
.L_49:
        /*0054*/ 	.byte	0x04, 0x1e
        /*0056*/ 	.short	(.L_51 - .L_50)
.L_50:
        /*0058*/ 	.word	0x00000000


	//----- nvinfo : EIATTR_CBANK_PARAM_SIZE
	.align		4
.L_51:
        /*005c*/ 	.byte	0x03, 0x19
        /*005e*/ 	.short	0x0018


	//----- nvinfo : EIATTR_PARAM_CBANK
	.align		4
        /*0060*/ 	.byte	0x04, 0x0a
        /*0062*/ 	.short	(.L_53 - .L_52)
	.align		4
.L_52:
        /*0064*/ 	.word	index@(.nv.constant0._Z21normalizeKernel2D_gpuPfiS_)
        /*0068*/ 	.short	0x0380
        /*006a*/ 	.short	0x0018


	//----- nvinfo : EIATTR_SW_WAR
	.align		4
.L_53:
        /*006c*/ 	.byte	0x04, 0x36
        /*006e*/ 	.short	(.L_55 - .L_54)
.L_54:
        /*0070*/ 	.word	0x00000008
.L_55:


//--------------------- .nv.info._Z16initKernel2D_gpuPfiS_ --------------------------
	.section	.nv.info._Z16initKernel2D_gpuPfiS_,"",@"SHT_CUDA_INFO"
	.sectionflags	@""
	.align	4


	//----- nvinfo : EIATTR_CUDA_API_VERSION
	.align		4
        /*0000*/ 	.byte	0x04, 0x37
        /*0002*/ 	.short	(.L_57 - .L_56)
.L_56:
        /*0004*/ 	.word	0x00000082


	//----- nvinfo : EIATTR_KPARAM_INFO
	.align		4
.L_57:
        /*0008*/ 	.byte	0x04, 0x17
        /*000a*/ 	.short	(.L_59 - .L_58)
.L_58:
        /*000c*/ 	.word	0x00000000
        /*0010*/ 	.short	0x0002
        /*0012*/ 	.short	0x0010
        /*0014*/ 	.byte	0x00, 0xf5, 0x21, 0x00


	//----- nvinfo : EIATTR_KPARAM_INFO
	.align		4
.L_59:
        /*0018*/ 	.byte	0x04, 0x17
        /*001a*/ 	.short	(.L_61 - .L_60)
.L_60:
        /*001c*/ 	.word	0x00000000
        /*0020*/ 	.short	0x0001
        /*0022*/ 	.short	0x0008
        /*0024*/ 	.byte	0x00, 0xf0, 0x11, 0x00


	//----- nvinfo : EIATTR_KPARAM_INFO
	.align		4
.L_61:
        /*0028*/ 	.byte	0x04, 0x17
        /*002a*/ 	.short	(.L_63 - .L_62)
.L_62:
        /*002c*/ 	.word	0x00000000
        /*0030*/ 	.short	0x0000
        /*0032*/ 	.short	0x0000
        /*0034*/ 	.byte	0x00, 0xf5, 0x21, 0x00


	//----- nvinfo : EIATTR_SPARSE_MMA_MASK
	.align		4
.L_63:
        /*0038*/ 	.byte	0x03, 0x50
        /*003a*/ 	.short	0x0000


	//----- nvinfo : EIATTR_MAXREG_COUNT
	.align		4
        /*003c*/ 	.byte	0x03, 0x1b
        /*003e*/ 	.short	0x00ff


	//----- nvinfo : EIATTR_MERCURY_ISA_VERSION
	.align		4
        /*0040*/ 	.byte	0x03, 0x5f
        /*0042*/ 	.short	0x0101


	//----- nvinfo : EIATTR_VRC_CTA_INIT_COUNT
	.align		4
        /*0044*/ 	.byte	0x02, 0x4a
	.zero		1
	.zero		1


	//----- nvinfo : EIATTR_EXIT_INSTR_OFFSETS
	.align		4
        /*0048*/ 	.byte	0x04, 0x1c
        /*004a*/ 	.short	(.L_65 - .L_64)


	//   ....[0]....
.L_64:
        /*004c*/ 	.word	0x000000c0


	//   ....[1]....
        /*0050*/ 	.word	0x00000280


	//----- nvinfo : EIATTR_CBANK_PARAM_SIZE
	.align		4
.L_65:
        /*0054*/ 	.byte	0x03, 0x19
        /*0056*/ 	.short	0x0018


	//----- nvinfo : EIATTR_PARAM_CBANK
	.align		4
        /*0058*/ 	.byte	0x04, 0x0a
        /*005a*/ 	.short	(.L_67 - .L_66)
	.align		4
.L_66:
        /*005c*/ 	.word	index@(.nv.constant0._Z16initKernel2D_gpuPfiS_)
        /*0060*/ 	.short	0x0380
        /*0062*/ 	.short	0x0018


	//----- nvinfo : EIATTR_SW_WAR
	.align		4
.L_67:
        /*0064*/ 	.byte	0x04, 0x36
        /*0066*/ 	.short	(.L_69 - .L_68)
.L_68:
        /*0068*/ 	.word	0x00000008
.L_69:


//--------------------- .nv.callgraph             --------------------------
	.section	.nv.callgraph,"",@"SHT_CUDA_CALLGRAPH"
	.align	4
	.sectionentsize	8
	.align		4
        /*0000*/ 	.word	0x00000000
	.align		4
        /*0004*/ 	.word	0xffffffff
	.align		4
        /*0008*/ 	.word	0x00000000
	.align		4
        /*000c*/ 	.word	0xfffffffe
	.align		4
        /*0010*/ 	.word	0x00000000
	.align		4
        /*0014*/ 	.word	0xfffffffd
	.align		4
        /*0018*/ 	.word	0x00000000
	.align		4
        /*001c*/ 	.word	0xfffffffc


//--------------------- .text._Z18convoluteNaive_gpuPfS_iiS_i --------------------------
	.section	.text._Z18convoluteNaive_gpuPfS_iiS_i,"ax",@progbits
	.align	128
        .global         _Z18convoluteNaive_gpuPfS_iiS_i
        .type           _Z18convoluteNaive_gpuPfS_iiS_i,@function
        .size           _Z18convoluteNaive_gpuPfS_iiS_i,(.L_x_21 - _Z18convoluteNaive_gpuPfS_iiS_i)
        .other          _Z18convoluteNaive_gpuPfS_iiS_i,@"STO_CUDA_ENTRY STV_DEFAULT"
_Z18convoluteNaive_gpuPfS_iiS_i:
.text._Z18convoluteNaive_gpuPfS_iiS_i:
[----:B------:R-:W-:Y:S01]  /*0000*/  LDC R1, c[0x0][0x37c] ;  /* 0x0000df00ff017b82 */ /* 0x000fe20000000800 */
[----:B------:R-:W0:Y:S07]  /*0010*/  S2R R7, SR_TID.X ;  /* 0x0000000000077919 */ /* 0x000e2e0000002100 */
[----:B------:R-:W0:Y:S01]  /*0020*/  S2UR UR4, SR_CTAID.X ;  /* 0x00000000000479c3 */ /* 0x000e220000002500 */
[----:B------:R-:W1:Y:S01]  /*0030*/  LDCU.64 UR8, c[0x0][0x390] ;  /* 0x00007200ff0877ac */ /* 0x000e620008000a00 */
[----:B------:R-:W2:Y:S06]  /*0040*/  S2R R2, SR_TID.Y ;  /* 0x0000000000027919 */ /* 0x000eac0000002200 */
[----:B------:R-:W0:Y:S08]  /*0050*/  LDC R0, c[0x0][0x360] ;  /* 0x0000d800ff007b82 */ /* 0x000e300000000800 */
[----:B------:R-:W2:Y:S08]  /*0060*/  S2UR UR5, SR_CTAID.Y ;  /* 0x00000000000579c3 */ /* 0x000eb00000002600 */
[----:B------:R-:W2:Y:S01]  /*0070*/  LDC R3, c[0x0][0x364] ;  /* 0x0000d900ff037b82 */ /* 0x000ea20000000800 */
[----:B0-----:R-:W-:-:S05]  /*0080*/  IMAD R7, R0, UR4, R7 ;  /* 0x0000000400077c24 */ /* 0x001fca000f8e0207 */
[----:B-1----:R-:W-:Y:S01]  /*0090*/  ISETP.GE.AND P0, PT, R7, UR9, PT ;  /* 0x0000000907007c0c */ /* 0x002fe2000bf06270 */
[----:B--2---:R-:W-:-:S05]  /*00a0*/  IMAD R0, R3, UR5, R2 ;  /* 0x0000000503007c24 */ /* 0x004fca000f8e0202 */
[----:B------:R-:W-:-:S13]  /*00b0*/  ISETP.GE.OR P0, PT, R0, UR8, P0 ;  /* 0x0000000800007c0c */ /* 0x000fda0008706670 */
[----:B------:R-:W-:Y:S05]  /*00c0*/  @P0 EXIT ;  /* 0x000000000000094d */ /* 0x000fea0003800000 */
[----:B------:R-:W0:Y:S01]  /*00d0*/  LDC R2, c[0x0][0x3a0] ;  /* 0x0000e800ff027b82 */ /* 0x000e220000000800 */
[----:B------:R-:W1:Y:S01]  /*00e0*/  LDCU.64 UR6, c[0x0][0x358] ;  /* 0x00006b00ff0677ac */ /* 0x000e620008000a00 */
[----:B------:R-:W-:-:S06]  /*00f0*/  IMAD R3, R0, UR9, R7 ;  /* 0x0000000900037c24 */ /* 0x000fcc000f8e0207 */
[----:B------:R-:W2:Y:S01]  /*0100*/  LDC.64 R12, c[0x0][0x380] ;  /* 0x0000e000ff0c7b82 */ /* 0x000ea20000000a00 */
[C---:B0-----:R-:W-:Y:S01]  /*0110*/  ISETP.GE.AND P0, PT, R2.reuse, RZ, PT ;  /* 0x000000ff0200720c */ /* 0x041fe20003f06270 */
[----:B------:R-:W-:-:S05]  /*0120*/  VIADD R2, R2, 0xffffffff ;  /* 0xffffffff02027836 */ /* 0x000fca0000000000 */
[----:B------:R-:W-:Y:S01]  /*0130*/  LEA.HI R2, R2, R2, RZ, 0x1 ;  /* 0x0000000202027211 */ /* 0x000fe200078f08ff */
[----:B--2---:R-:W-:-:S05]  /*0140*/  IMAD.WIDE R12, R3, 0x4, R12 ;  /* 0x00000004030c7825 */ /* 0x004fca00078e020c */
[----:B-1----:R0:W-:Y:S01]  /*0150*/  STG.E desc[UR6][R12.64], RZ ;  /* 0x000000ff0c007986 */ /* 0x0021e2000c101906 */
[----:B------:R-:W-:Y:S05]  /*0160*/  @!P0 EXIT ;  /* 0x000000000000894d */ /* 0x000fea0003800000 */
[----:B------:R-:W-:Y:S01]  /*0170*/  SHF.R.S32.HI R2, RZ, 0x1, R2 ;  /* 0x00000001ff027819 */ /* 0x000fe20000011402 */
[----:B------:R-:W-:Y:S01]  /*0180*/  UIADD3 UR4, UPT, UPT, UR9, -0x1, URZ ;  /* 0xffffffff09047890 */ /* 0x000fe2000fffe0ff */
[C---:B------:R-:W-:Y:S02]  /*0190*/  VIADD R3, R7.reuse, 0x3 ;  /* 0x0000000307037836 */ /* 0x040fe40000000000 */
[C---:B------:R-:W-:Y:S01]  /*01a0*/  IADD3 R5, PT, PT, -R2.reuse, 0x1, RZ ;  /* 0x0000000102057810 */ /* 0x040fe20007ffe1ff */
[C---:B------:R-:W-:Y:S01]  /*01b0*/  IMAD.IADD R4, R7.reuse, 0x1, -R2 ;  /* 0x0000000107047824 */ /* 0x040fe200078e0a02 */
[----:B------:R-:W-:Y:S01]  /*01c0*/  IABS R11, R2 ;  /* 0x00000002000b7213 */ /* 0x000fe20000000000 */
[----:B------:R-:W-:Y:S01]  /*01d0*/  IMAD.MOV.U32 R21, RZ, RZ, RZ ;  /* 0x000000ffff157224 */ /* 0x000fe200078e00ff */
[----:B------:R-:W-:Y:S01]  /*01e0*/  IADD3 R6, PT, PT, -R2, RZ, RZ ;  /* 0x000000ff02067210 */ /* 0x000fe20007ffe1ff */
[----:B------:R-:W-:Y:S01]  /*01f0*/  IMAD.IADD R8, R7, 0x1, R5 ;  /* 0x0000000107087824 */ /* 0x000fe200078e0205 */
[----:B------:R-:W-:-:S02]  /*0200*/  ISETP.GE.AND P0, PT, R4, RZ, PT ;  /* 0x000000ff0400720c */ /* 0x000fc40003f06270 */
[----:B------:R-:W-:Y:S01]  /*0210*/  VIMNMX R9, PT, PT, R4, UR4, PT ;  /* 0x0000000404097c48 */ /* 0x000fe2000bfe0100 */
[C---:B------:R-:W-:Y:S01]  /*0220*/  VIADD R4, R8.reuse, 0x1 ;  /* 0x0000000108047836 */ /* 0x040fe20000000000 */
[C---:B------:R-:W-:Y:S01]  /*0230*/  ISETP.GE.AND P1, PT, R8.reuse, RZ, PT ;  /* 0x000000ff0800720c */ /* 0x040fe20003f26270 */
[----:B------:R-:W-:Y:S01]  /*0240*/  IMAD.MOV.U32 R7, RZ, RZ, R6 ;  /* 0x000000ffff077224 */ /* 0x000fe200078e0006 */
[----:B------:R-:W-:Y:S02]  /*0250*/  VIMNMX R10, PT, PT, R8, UR4, PT ;  /* 0x00000004080a7c48 */ /* 0x000fe4000bfe0100 */
[----:B------:R-:W-:Y:S02]  /*0260*/  ISETP.GE.AND P2, PT, R4, RZ, PT ;  /* 0x000000ff0400720c */ /* 0x000fe40003f46270 */
[----:B------:R-:W-:Y:S02]  /*0270*/  IADD3 R8, PT, PT, R2, R11, RZ ;  /* 0x0000000b02087210 */ /* 0x000fe40007ffe0ff */
[----:B------:R-:W-:-:S02]  /*0280*/  VIMNMX R22, PT, PT, R4, UR4, PT ;  /* 0x0000000404167c48 */ /* 0x000fc4000bfe0100 */
[----:B------:R-:W-:Y:S02]  /*0290*/  SEL R9, R9, RZ, P0 ;  /* 0x000000ff09097207 */ /* 0x000fe40000000000 */
[----:B------:R-:W-:Y:S02]  /*02a0*/  SEL R10, R10, RZ, P1 ;  /* 0x000000ff0a0a7207 */ /* 0x000fe40000800000 */
[----:B------:R-:W-:Y:S02]  /*02b0*/  LOP3.LUT R11, R8, 0x3, RZ, 0xc0, !PT ;  /* 0x00000003080b7812 */ /* 0x000fe400078ec0ff */
[----:B------:R-:W-:-:S07]  /*02c0*/  SEL R22, R22, RZ, P2 ;  /* 0x000000ff16167207 */ /* 0x000fce0001000000 */
.L_x_3:
[----:B-1----:R-:W1:Y:S01]  /*02d0*/  LDC R23, c[0x0][0x390] ;  /* 0x0000e400ff177b82 */ /* 0x002e620000000800 */
[----:B--2---:R-:W2:Y:S01]  /*02e0*/  LDCU UR5, c[0x0][0x3a0] ;  /* 0x00007400ff0577ac */ /* 0x004ea20008000800 */
[----:B------:R-:W-:Y:S01]  /*02f0*/  ISETP.NE.AND P2, PT, R11, 0x3, PT ;  /* 0x000000030b00780c */ /* 0x000fe20003f45270 */
[--C-:B------:R-:W-:Y:S01]  /*0300*/  IMAD.IADD R14, R0, 0x1, R7.reuse ;  /* 0x00000001000e7824 */ /* 0x100fe200078e0207 */
[----:B------:R-:W-:Y:S01]  /*0310*/  IABS R4, R2 ;  /* 0x0000000200047213 */ /* 0x000fe20000000000 */
[----:B------:R-:W-:Y:S02]  /*0320*/  IMAD.IADD R25, R2, 0x1, R7 ;  /* 0x0000000102197824 */ /* 0x000fe400078e0207 */
[----:B------:R-:W-:Y:S01]  /*0330*/  IMAD.MOV.U32 R20, RZ, RZ, R6 ;  /* 0x000000ffff147224 */ /* 0x000fe200078e0006 */
[----:B------:R-:W-:Y:S02]  /*0340*/  ISETP.GE.AND P1, PT, R14, RZ, PT ;  /* 0x000000ff0e00720c */ /* 0x000fe40003f26270 */
[----:B------:R-:W-:-:S02]  /*0350*/  ISETP.NE.AND P0, PT, R7, R4, PT ;  /* 0x000000040700720c */ /* 0x000fc40003f05270 */
[----:B------:R-:W-:Y:S01]  /*0360*/  IADD3 R7, PT, PT, R7, 0x1, RZ ;  /* 0x0000000107077810 */ /* 0x000fe20007ffe0ff */
[----:B--2---:R-:W-:Y:S01]  /*0370*/  IMAD R25, R25, UR5, RZ ;  /* 0x0000000519197c24 */ /* 0x004fe2000f8e02ff */
[----:B-1----:R-:W-:-:S04]  /*0380*/  VIADDMNMX R23, R23, 0xffffffff, R14, PT ;  /* 0xffffffff17177846 */ /* 0x002fc8000380010e */
[----:B------:R-:W-:Y:S01]  /*0390*/  SEL R23, R23, RZ, P1 ;  /* 0x000000ff17177207 */ /* 0x000fe20000800000 */
[----:B---3--:R-:W-:Y:S06]  /*03a0*/  @!P2 BRA `(.L_x_0) ;  /* 0x000000000074a947 */ /* 0x008fec0003800000 */
[----:B------:R-:W1:Y:S01]  /*03b0*/  LDC.64 R16, c[0x0][0x388] ;  /* 0x0000e200ff107b82 */ /* 0x000e620000000a00 */
[----:B------:R-:W2:Y:S07]  /*03c0*/  LDCU UR5, c[0x0][0x394] ;  /* 0x00007280ff0577ac */ /* 0x000eae0008000800 */
[----:B------:R-:W3:Y:S01]  /*03d0*/  LDC.64 R14, c[0x0][0x398] ;  /* 0x0000e600ff0e7b82 */ /* 0x000ee20000000a00 */
[----:B--2---:R-:W-:-:S04]  /*03e0*/  IMAD R19, R23, UR5, R9 ;  /* 0x0000000517137c24 */ /* 0x004fc8000f8e0209 */
[----:B-1----:R-:W-:-:S06]  /*03f0*/  IMAD.WIDE R18, R19, 0x4, R16 ;  /* 0x0000000413127825 */ /* 0x002fcc00078e0210 */
[----:B------:R-:W2:Y:S01]  /*0400*/  LDG.E R18, desc[UR6][R18.64] ;  /* 0x0000000612127981 */ /* 0x000ea2000c1e1900 */
[----:B---3--:R-:W-:-:S05]  /*0410*/  IMAD.WIDE R14, R25, 0x4, R14 ;  /* 0x00000004190e7825 */ /* 0x008fca00078e020e */
[----:B------:R-:W2:Y:S01]  /*0420*/  LDG.E R20, desc[UR6][R14.64] ;  /* 0x000000060e147981 */ /* 0x000ea2000c1e1900 */
[----:B------:R-:W-:Y:S01]  /*0430*/  ISETP.NE.AND P1, PT, R11, RZ, PT ;  /* 0x000000ff0b00720c */ /* 0x000fe20003f25270 */
[----:B--2---:R-:W-:Y:S01]  /*0440*/  FFMA R21, R18, R20, R21 ;  /* 0x0000001412157223 */ /* 0x004fe20000000015 */
[----:B------:R-:W-:-:S04]  /*0450*/  IMAD.MOV.U32 R20, RZ, RZ, R5 ;  /* 0x000000ffff147224 */ /* 0x000fc800078e0005 */
[----:B------:R1:W-:Y:S07]  /*0460*/  STG.E desc[UR6][R12.64], R21 ;  /* 0x000000150c007986 */ /* 0x0003ee000c101906 */
[----:B------:R-:W-:Y:S05]  /*0470*/  @!P1 BRA `(.L_x_0) ;  /* 0x0000000000409947 */ /* 0x000fea0003800000 */
[----:B------:R-:W-:Y:S01]  /*0480*/  IMAD R19, R23, UR5, R10 ;  /* 0x0000000517137c24 */ /* 0x000fe2000f8e020a */
[----:B------:R-:W1:Y:S03]  /*0490*/  LDG.E R20, desc[UR6][R14.64+0x4] ;  /* 0x000004060e147981 */ /* 0x000e66000c1e1900 */
[----:B------:R-:W-:-:S06]  /*04a0*/  IMAD.WIDE R18, R19, 0x4, R16 ;  /* 0x0000000413127825 */ /* 0x000fcc00078e0210 */
[----:B------:R-:W1:Y:S01]  /*04b0*/  LDG.E R18, desc[UR6][R18.64] ;  /* 0x0000000612127981 */ /* 0x000e62000c1e1900 */
[----:B------:R-:W-:Y:S01]  /*04c0*/  ISETP.NE.AND P1, PT, R11, 0x1, PT ;  /* 0x000000010b00780c */ /* 0x000fe20003f25270 */
[----:B-1----:R-:W-:Y:S01]  /*04d0*/  FFMA R21, R18, R20, R21 ;  /* 0x0000001412157223 */ /* 0x002fe20000000015 */
[----:B------:R-:W-:-:S04]  /*04e0*/  IADD3 R20, PT, PT, -R2, 0x2, RZ ;  /* 0x0000000202147810 */ /* 0x000fc80007ffe1ff */
[----:B------:R2:W-:Y:S07]  /*04f0*/  STG.E desc[UR6][R12.64], R21 ;  /* 0x000000150c007986 */ /* 0x0005ee000c101906 */
[----:B------:R-:W-:Y:S05]  /*0500*/  @!P1 BRA `(.L_x_0) ;  /* 0x00000000001c9947 */ /* 0x000fea0003800000 */
[----:B------:R-:W-:Y:S01]  /*0510*/  IMAD R19, R23, UR5, R22 ;  /* 0x0000000517137c24 */ /* 0x000fe2000f8e0216 */
[----:B------:R-:W2:Y:S03]  /*0520*/  LDG.E R14, desc[UR6][R14.64+0x8] ;  /* 0x000008060e0e7981 */ /* 0x000ea6000c1e1900 */
[----:B------:R-:W-:-:S06]  /*0530*/  IMAD.WIDE R16, R19, 0x4, R16 ;  /* 0x0000000413107825 */ /* 0x000fcc00078e0210 */
[----:B------:R-:W2:Y:S01]  /*0540*/  LDG.E R16, desc[UR6][R16.64] ;  /* 0x0000000610107981 */ /* 0x000ea2000c1e1900 */
[----:B------:R-:W-:Y:S01]  /*0550*/  IADD3 R20, PT, PT, -R2, 0x3, RZ ;  /* 0x0000000302147810 */ /* 0x000fe20007ffe1ff */
[----:B--2---:R-:W-:-:S05]  /*0560*/  FFMA R21, R16, R14, R21 ;  /* 0x0000000e10157223 */ /* 0x004fca0000000015 */
[----:B------:R3:W-:Y:S02]  /*0570*/  STG.E desc[UR6][R12.64], R21 ;  /* 0x000000150c007986 */ /* 0x0007e4000c101906 */
.L_x_0:
[----:B------:R-:W-:-:S13]  /*0580*/  ISETP.GE.U32.AND P1, PT, R8, 0x3, PT ;  /* 0x000000030800780c */ /* 0x000fda0003f26070 */
[----:B------:R-:W-:Y:S05]  /*0590*/  @!P1 BRA `(.L_x_1) ;  /* 0x0000000000cc9947 */ /* 0x000fea0003800000 */
[----:B------:R-:W-:Y:S01]  /*05a0*/  IMAD.IADD R4, R20, 0x1, -R4 ;  /* 0x0000000114047824 */ /* 0x000fe200078e0a04 */
[--C-:B------:R-:W-:Y:S01]  /*05b0*/  IADD3 R25, PT, PT, R25, R2, R20.reuse ;  /* 0x0000000219197210 */ /* 0x100fe20007ffe014 */
[----:B------:R-:W-:Y:S01]  /*05c0*/  IMAD.IADD R24, R3, 0x1, R20 ;  /* 0x0000000103187824 */ /* 0x000fe200078e0214 */
[----:B------:R-:W4:Y:S06]  /*05d0*/  LDCU UR5, c[0x0][0x394] ;  /* 0x00007280ff0577ac */ /* 0x000f2c0008000800 */
.L_x_2:
[----:B------:R-:W5:Y:S01]  /*05e0*/  LDC.64 R14, c[0x0][0x388] ;  /* 0x0000e200ff0e7b82 */ /* 0x000f620000000a00 */
[----:B------:R-:W-:-:S04]  /*05f0*/  IADD3 R16, PT, PT, R24, -0x3, RZ ;  /* 0xfffffffd18107810 */ /* 0x000fc80007ffe0ff */
[C---:B------:R-:W-:Y:S02]  /*0600*/  ISETP.GE.AND P1, PT, R16.reuse, RZ, PT ;  /* 0x000000ff1000720c */ /* 0x040fe40003f26270 */
[----:B------:R-:W-:Y:S01]  /*0610*/  VIMNMX R16, PT, PT, R16, UR4, PT ;  /* 0x0000000410107c48 */ /* 0x000fe2000bfe0100 */
[----:B------:R-:W0:Y:S03]  /*0620*/  LDC.64 R18, c[0x0][0x398] ;  /* 0x0000e600ff127b82 */ /* 0x000e260000000a00 */
[----:B------:R-:W-:-:S05]  /*0630*/  SEL R16, R16, RZ, P1 ;  /* 0x000000ff10107207 */ /* 0x000fca0000800000 */
[----:B----4-:R-:W-:-:S04]  /*0640*/  IMAD R17, R23, UR5, R16 ;  /* 0x0000000517117c24 */ /* 0x010fc8000f8e0210 */
[----:B-----5:R-:W-:-:S06]  /*0650*/  IMAD.WIDE R16, R17, 0x4, R14 ;  /* 0x0000000411107825 */ /* 0x020fcc00078e020e */
[----:B------:R-:W4:Y:S01]  /*0660*/  LDG.E R16, desc[UR6][R16.64] ;  /* 0x0000000610107981 */ /* 0x000f22000c1e1900 */
[----:B0-----:R-:W-:-:S05]  /*0670*/  IMAD.WIDE R18, R25, 0x4, R18 ;  /* 0x0000000419127825 */ /* 0x001fca00078e0212 */
[----:B-1----:R-:W4:Y:S01]  /*0680*/  LDG.E R27, desc[UR6][R18.64] ;  /* 0x00000006121b7981 */ /* 0x002f22000c1e1900 */
[----:B------:R-:W-:-:S05]  /*0690*/  VIADD R20, R24, 0xfffffffe ;  /* 0xfffffffe18147836 */ /* 0x000fca0000000000 */
[C---:B------:R-:W-:Y:S02]  /*06a0*/  ISETP.GE.AND P1, PT, R20.reuse, RZ, PT ;  /* 0x000000ff1400720c */ /* 0x040fe40003f26270 */
[----:B------:R-:W-:-:S04]  /*06b0*/  VIMNMX R20, PT, PT, R20, UR4, PT ;  /* 0x0000000414147c48 */ /* 0x000fc8000bfe0100 */
[----:B------:R-:W-:-:S05]  /*06c0*/  SEL R20, R20, RZ, P1 ;  /* 0x000000ff14147207 */ /* 0x000fca0000800000 */
[----:B------:R-:W-:Y:S02]  /*06d0*/  IMAD R29, R23, UR5, R20 ;  /* 0x00000005171d7c24 */ /* 0x000fe4000f8e0214 */
[----:B----4-:R-:W-:Y:S02]  /*06e0*/  FFMA R27, R16, R27, R21 ;  /* 0x0000001b101b7223 */ /* 0x010fe40000000015 */
[----:B-123--:R-:W-:-:S03]  /*06f0*/  IMAD.WIDE R20, R29, 0x4, R14 ;  /* 0x000000041d147825 */ /* 0x00efc600078e020e */
[----:B------:R0:W-:Y:S04]  /*0700*/  STG.E desc[UR6][R12.64], R27 ;  /* 0x0000001b0c007986 */ /* 0x0001e8000c101906 */
[----:B------:R-:W2:Y:S04]  /*0710*/  LDG.E R20, desc[UR6][R20.64] ;  /* 0x0000000614147981 */ /* 0x000ea8000c1e1900 */
[----:B------:R-:W2:Y:S01]  /*0720*/  LDG.E R29, desc[UR6][R18.64+0x4] ;  /* 0x00000406121d7981 */ /* 0x000ea2000c1e1900 */
[----:B------:R-:W-:-:S05]  /*0730*/  VIADD R16, R24, 0xffffffff ;  /* 0xffffffff18107836 */ /* 0x000fca0000000000 */
[C---:B------:R-:W-:Y:S02]  /*0740*/  ISETP.GE.AND P1, PT, R16.reuse, RZ, PT ;  /* 0x000000ff1000720c */ /* 0x040fe40003f26270 */
[----:B------:R-:W-:-:S04]  /*0750*/  VIMNMX R16, PT, PT, R16, UR4, PT ;  /* 0x0000000410107c48 */ /* 0x000fc8000bfe0100 */
[----:B------:R-:W-:-:S05]  /*0760*/  SEL R16, R16, RZ, P1 ;  /* 0x000000ff10107207 */ /* 0x000fca0000800000 */
[----:B------:R-:W-:-:S04]  /*0770*/  IMAD R17, R23, UR5, R16 ;  /* 0x0000000517117c24 */ /* 0x000fc8000f8e0210 */
[----:B------:R-:W-:-:S04]  /*0780*/  IMAD.WIDE R16, R17, 0x4, R14 ;  /* 0x0000000411107825 */ /* 0x000fc800078e020e */
[----:B--2---:R-:W-:-:S05]  /*0790*/  FFMA R29, R20, R29, R27 ;  /* 0x0000001d141d7223 */ /* 0x004fca000000001b */
[----:B------:R1:W-:Y:S04]  /*07a0*/  STG.E desc[UR6][R12.64], R29 ;  /* 0x0000001d0c007986 */ /* 0x0003e8000c101906 */
[----:B------:R-:W0:Y:S04]  /*07b0*/  LDG.E R16, desc[UR6][R16.64] ;  /* 0x0000000610107981 */ /* 0x000e28000c1e1900 */
[----:B------:R-:W0:Y:S01]  /*07c0*/  LDG.E R20, desc[UR6][R18.64+0x8] ;  /* 0x0000080612147981 */ /* 0x000e22000c1e1900 */
[C---:B------:R-:W-:Y:S02]  /*07d0*/  ISETP.GE.AND P1, PT, R24.reuse, RZ, PT ;  /* 0x000000ff1800720c */ /* 0x040fe40003f26270 */
[----:B------:R-:W-:-:S04]  /*07e0*/  VIMNMX R21, PT, PT, R24, UR4, PT ;  /* 0x0000000418157c48 */ /* 0x000fc8000bfe0100 */
[----:B------:R-:W-:-:S05]  /*07f0*/  SEL R26, R21, RZ, P1 ;  /* 0x000000ff151a7207 */ /* 0x000fca0000800000 */
[----:B------:R-:W-:-:S04]  /*0800*/  IMAD R21, R23, UR5, R26 ;  /* 0x0000000517157c24 */ /* 0x000fc8000f8e021a */
[----:B------:R-:W-:-:S04]  /*0810*/  IMAD.WIDE R14, R21, 0x4, R14 ;  /* 0x00000004150e7825 */ /* 0x000fc800078e020e */
[----:B0-----:R-:W-:-:S05]  /*0820*/  FFMA R27, R16, R20, R29 ;  /* 0x00000014101b7223 */ /* 0x001fca000000001d */
[----:B------:R1:W-:Y:S04]  /*0830*/  STG.E desc[UR6][R12.64], R27 ;  /* 0x0000001b0c007986 */ /* 0x0003e8000c101906 */
[----:B------:R-:W2:Y:S04]  /*0840*/  LDG.E R14, desc[UR6][R14.64] ;  /* 0x000000060e0e7981 */ /* 0x000ea8000c1e1900 */
[----:B------:R-:W2:Y:S01]  /*0850*/  LDG.E R21, desc[UR6][R18.64+0xc] ;  /* 0x00000c0612157981 */ /* 0x000ea2000c1e1900 */
[----:B------:R-:W-:-:S05]  /*0860*/  VIADD R4, R4, 0x4 ;  /* 0x0000000404047836 */ /* 0x000fca0000000000 */
[----:B------:R-:W-:Y:S01]  /*0870*/  ISETP.NE.AND P1, PT, R4, 0x1, PT ;  /* 0x000000010400780c */ /* 0x000fe20003f25270 */
[----:B------:R-:W-:Y:S01]  /*0880*/  VIADD R25, R25, 0x4 ;  /* 0x0000000419197836 */ /* 0x000fe20000000000 */
[----:B------:R-:W-:Y:S01]  /*0890*/  IADD3 R24, PT, PT, R24, 0x4, RZ ;  /* 0x0000000418187810 */ /* 0x000fe20007ffe0ff */
[----:B--2---:R-:W-:-:S05]  /*08a0*/  FFMA R21, R14, R21, R27 ;  /* 0x000000150e157223 */ /* 0x004fca000000001b */
[----:B------:R1:W-:Y:S05]  /*08b0*/  STG.E desc[UR6][R12.64], R21 ;  /* 0x000000150c007986 */ /* 0x0003ea000c101906 */
[----:B------:R-:W-:Y:S05]  /*08c0*/  @P1 BRA `(.L_x_2) ;  /* 0xfffffffc00441947 */ /* 0x000fea000383ffff */
.L_x_1:
[----:B------:R-:W-:Y:S05]  /*08d0*/  @P0 BRA `(.L_x_3) ;  /* 0xfffffff8007c0947 */ /* 0x000fea000383ffff */
[----:B------:R-:W-:Y:S05]  /*08e0*/  EXIT ;  /* 0x000000000000794d */ /* 0x000fea0003800000 */
.L_x_4:
[----:B------:R-:W-:-:S00]  /*08f0*/  BRA `(.L_x_4) ;  /* 0xfffffffc00fc7947 */ /* 0x000fc0000383ffff */
[----:B------:R-:W-:-:S00]  /*0900*/  NOP ;  /* 0x0000000000007918 */ /* 0x000fc00000000000 */
[----:B------:R-:W-:-:S00]  /*0910*/  NOP ;  /* 0x0000000000007918 */ /* 0x000fc00000000000 */
[----:B------:R-:W-:-:S00]  /*0920*/  NOP ;  /* 0x0000000000007918 */ /* 0x000fc00000000000 */
[----:B------:R-:W-:-:S00]  /*0930*/  NOP ;  /* 0x0000000000007918 */ /* 0x000fc00000000000 */
[----:B------:R-:W-:-:S00]  /*0940*/  NOP ;  /* 0x0000000000007918 */ /* 0x000fc00000000000 */
[----:B------:R-:W-:-:S00]  /*0950*/  NOP ;  /* 0x0000000000007918 */ /* 0x000fc00000000000 */
[----:B------:R-:W-:-:S00]  /*0960*/  NOP ;  /* 0x0000000000007918 */ /* 0x000fc00000000000 */
[----:B------:R-:W-:-:S00]  /*0970*/  NOP ;  /* 0x0000000000007918 */ /* 0x000fc00000000000 */
.L_x_21:


//--------------------- .text._Z21normalizeKernel2D_gpuPfiS_ --------------------------
	.section	.text._Z21normalizeKernel2D_gpuPfiS_,"ax",@progbits
	.align	128
        .global         _Z21normalizeKernel2D_gpuPfiS_
        .type           _Z21normalizeKernel2D_gpuPfiS_,@function
        .size           _Z21normalizeKernel2D_gpuPfiS_,(.L_x_20 - _Z21normalizeKernel2D_gpuPfiS_)
        .other          _Z21normalizeKernel2D_gpuPfiS_,@"STO_CUDA_ENTRY STV_DEFAULT"
_Z21normalizeKernel2D_gpuPfiS_:
.text._Z21normalizeKernel2D_gpuPfiS_:
[----:B------:R-:W-:Y:S01]  /*0000*/  LDC R1, c[0x0][0x37c] ;  /* 0x0000df00ff017b82 */ /* 0x000fe20000000800 */
[----:B------:R-:W0:Y:S07]  /*0010*/  S2R R0, SR_TID.X ;  /* 0x0000000000007919 */ /* 0x000e2e0000002100 */
[----:B------:R-:W0:Y:S01]  /*0020*/  LDC R3, c[0x0][0x360] ;  /* 0x0000d800ff037b82 */ /* 0x000e220000000800 */
[----:B------:R-:W1:Y:S01]  /*0030*/  LDCU UR6, c[0x0][0x388] ;  /* 0x00007100ff0677ac */ /* 0x000e620008000800 */
[----:B------:R-:W2:Y:S06]  /*0040*/  S2R R7, SR_TID.Y ;  /* 0x0000000000077919 */ /* 0x000eac0000002200 */
[----:B------:R-:W0:Y:S08]  /*0050*/  S2UR UR4, SR_CTAID.X ;  /* 0x00000000000479c3 */ /* 0x000e300000002500 */
[----:B------:R-:W2:Y:S08]  /*0060*/  S2UR UR5, SR_CTAID.Y ;  /* 0x00000000000579c3 */ /* 0x000eb00000002600 */
[----:B------:R-:W2:Y:S01]  /*0070*/  LDC R2, c[0x0][0x364] ;  /* 0x0000d900ff027b82 */ /* 0x000ea20000000800 */
[----:B0-----:R-:W-:-:S02]  /*0080*/  IMAD R0, R3, UR4, R0 ;  /* 0x0000000403007c24 */ /* 0x001fc4000f8e0200 */
[----:B--2---:R-:W-:-:S05]  /*0090*/  IMAD R7, R2, UR5, R7 ;  /* 0x0000000502077c24 */ /* 0x004fca000f8e0207 */
[----:B------:R-:W-:-:S04]  /*00a0*/  VIMNMX R2, PT, PT, R0, R7, !PT ;  /* 0x0000000700027248 */ /* 0x000fc80007fe0100 */
[----:B-1----:R-:W-:-:S13]  /*00b0*/  ISETP.GE.AND P0, PT, R2, UR6, PT ;  /* 0x0000000602007c0c */ /* 0x002fda000bf06270 */
[----:B------:R-:W-:Y:S05]  /*00c0*/  @P0 EXIT ;  /* 0x000000000000094d */ /* 0x000fea0003800000 */
[----:B------:R-:W0:Y:S01]  /*00d0*/  LDC.64 R2, c[0x0][0x390] ;  /* 0x0000e400ff027b82 */ /* 0x000e220000000a00 */
[----:B------:R-:W0:Y:S07]  /*00e0*/  LDCU.64 UR4, c[0x0][0x358] ;  /* 0x00006b00ff0477ac */ /* 0x000e2e0008000a00 */
[----:B------:R-:W1:Y:S01]  /*00f0*/  LDC.64 R4, c[0x0][0x380] ;  /* 0x0000e000ff047b82 */ /* 0x000e620000000a00 */
[----:B------:R-:W-:Y:S01]  /*0100*/  IMAD R7, R7, UR6, R0 ;  /* 0x0000000607077c24 */ /* 0x000fe2000f8e0200 */
[----:B0-----:R-:W2:Y:S03]  /*0110*/  LDG.E R3, desc[UR4][R2.64] ;  /* 0x0000000402037981 */ /* 0x001ea6000c1e1900 */
[----:B-1----:R-:W-:-:S05]  /*0120*/  IMAD.WIDE R4, R7, 0x4, R4 ;  /* 0x0000000407047825 */ /* 0x002fca00078e0204 */
[----:B------:R-:W3:Y:S01]  /*0130*/  LDG.E R0, desc[UR4][R4.64] ;  /* 0x0000000404007981 */ /* 0x000ee2000c1e1900 */
[----:B------:R-:W-:Y:S01]  /*0140*/  BSSY.RECONVERGENT B0, `(.L_x_5) ;  /* 0x000000c000007945 */ /* 0x000fe20003800200 */
[----:B--2---:R-:W0:Y:S08]  /*0150*/  MUFU.RCP R6, R3 ;  /* 0x0000000300067308 */ /* 0x004e300000001000 */
[----:B---3--:R-:W1:Y:S01]  /*0160*/  FCHK P0, R0, R3 ;  /* 0x0000000300007302 */ /* 0x008e620000000000 */
[----:B0-----:R-:W-:-:S04]  /*0170*/  FFMA R7, -R3, R6, 1 ;  /* 0x3f80000003077423 */ /* 0x001fc80000000106 */
[----:B------:R-:W-:-:S04]  /*0180*/  FFMA R7, R6, R7, R6 ;  /* 0x0000000706077223 */ /* 0x000fc80000000006 */
[----:B------:R-:W-:-:S04]  /*0190*/  FFMA R6, R0, R7, RZ ;  /* 0x0000000700067223 */ /* 0x000fc800000000ff */
[----:B------:R-:W-:-:S04]  /*01a0*/  FFMA R8, -R3, R6, R0 ;  /* 0x0000000603087223 */ /* 0x000fc80000000100 */
[----:B------:R-:W-:Y:S01]  /*01b0*/  FFMA R7, R7, R8, R6 ;  /* 0x0000000807077223 */ /* 0x000fe20000000006 */
[----:B-1----:R-:W-:Y:S06]  /*01c0*/  @!P0 BRA `(.L_x_6) ;  /* 0x00000000000c8947 */ /* 0x002fec0003800000 */
[----:B------:R-:W-:-:S07]  /*01d0*/  MOV R2, 0x1f0 ;  /* 0x000001f000027802 */ /* 0x000fce0000000f00 */
[----:B------:R-:W-:Y:S05]  /*01e0*/  CALL.REL.NOINC `($__internal_0_$__cuda_sm3x_div_rn_noftz_f32_slowpath) ;  /* 0x0000000000107944 */ /* 0x000fea0003c00000 */
[----:B------:R-:W-:-:S07]  /*01f0*/  IMAD.MOV.U32 R7, RZ, RZ, R0 ;  /* 0x000000ffff077224 */ /* 0x000fce00078e0000 */
.L_x_6:
[----:B------:R-:W-:Y:S05]  /*0200*/  BSYNC.RECONVERGENT B0 ;  /* 0x0000000000007941 */ /* 0x000fea0003800200 */
.L_x_5:
[----:B------:R-:W-:Y:S01]  /*0210*/  STG.E desc[UR4][R4.64], R7 ;  /* 0x0000000704007986 */ /* 0x000fe2000c101904 */
[----:B------:R-:W-:Y:S05]  /*0220*/  EXIT ;  /* 0x000000000000794d */ /* 0x000fea0003800000 */
        .weak           $__internal_0_$__cuda_sm3x_div_rn_noftz_f32_slowpath
        .type           $__internal_0_$__cuda_sm3x_div_rn_noftz_f32_slowpath,@function
        .size           $__internal_0_$__cuda_sm3x_div_rn_noftz_f32_slowpath,(.L_x_20 - $__internal_0_$__cuda_sm3x_div_rn_noftz_f32_slowpath)
$__internal_0_$__cuda_sm3x_div_rn_noftz_f32_slowpath:
[--C-:B------:R-:W-:Y:S01]  /*0230*/  SHF.R.U32.HI R7, RZ, 0x17, R3.reuse ;  /* 0x00000017ff077819 */ /* 0x100fe20000011603 */
[----:B------:R-:W-:Y:S01]  /*0240*/  BSSY.RECONVERGENT B1, `(.L_x_7) ;  /* 0x0000064000017945 */ /* 0x000fe20003800200 */
[--C-:B------:R-:W-:Y:S01]  /*0250*/  SHF.R.U32.HI R6, RZ, 0x17, R0.reuse ;  /* 0x00000017ff067819 */ /* 0x100fe20000011600 */
[----:B------:R-:W-:Y:S01]  /*0260*/  IMAD.MOV.U32 R8, RZ, RZ, R0 ;  /* 0x000000ffff087224 */ /* 0x000fe200078e0000 */
[----:B------:R-:W-:Y:S01]  /*0270*/  LOP3.LUT R7, R7, 0xff, RZ, 0xc0, !PT ;  /* 0x000000ff07077812 */ /* 0x000fe200078ec0ff */
[----:B------:R-:W-:Y:S01]  /*0280*/  IMAD.MOV.U32 R9, RZ, RZ, R3 ;  /* 0x000000ffff097224 */ /* 0x000fe200078e0003 */
[----:B------:R-:W-:-:S03]  /*0290*/  LOP3.LUT R6, R6, 0xff, RZ, 0xc0, !PT ;  /* 0x000000ff06067812 */ /* 0x000fc600078ec0ff */
[----:B------:R-:W-:Y:S02]  /*02a0*/  VIADD R12, R7, 0xffffffff ;  /* 0xffffffff070c7836 */ /* 0x000fe40000000000 */
[----:B------:R-:W-:-:S03]  /*02b0*/  VIADD R11, R6, 0xffffffff ;  /* 0xffffffff060b7836 */ /* 0x000fc60000000000 */
[----:B------:R-:W-:-:S04]  /*02c0*/  ISETP.GT.U32.AND P0, PT, R12, 0xfd, PT ;  /* 0x000000fd0c00780c */ /* 0x000fc80003f04070 */
[----:B------:R-:W-:-:S13]  /*02d0*/  ISETP.GT.U32.OR P0, PT, R11, 0xfd, P0 ;  /* 0x000000fd0b00780c */ /* 0x000fda0000704470 */
[----:B------:R-:W-:Y:S01]  /*02e0*/  @!P0 IMAD.MOV.U32 R10, RZ, RZ, RZ ;  /* 0x000000ffff0a8224 */ /* 0x000fe200078e00ff */
[----:B------:R-:W-:Y:S06]  /*02f0*/  @!P0 BRA `(.L_x_8) ;  /* 0x00000000005c8947 */ /* 0x000fec0003800000 */
[----:B------:R-:W-:Y:S02]  /*0300*/  FSETP.GTU.FTZ.AND P0, PT, |R0|, +INF , PT ;  /* 0x7f8000000000780b */ /* 0x000fe40003f1c200 */
[----:B------:R-:W-:-:S04]  /*0310*/  FSETP.GTU.FTZ.AND P1, PT, |R3|, +INF , PT ;  /* 0x7f8000000300780b */ /* 0x000fc80003f3c200 */
[----:B------:R-:W-:-:S13]  /*0320*/  PLOP3.LUT P0, PT, P0, P1, PT, 0xf8, 0x8f ;  /* 0x00000000008f781c */ /* 0x000fda0000703f70 */
[----:B------:R-:W-:Y:S05]  /*0330*/  @P0 BRA `(.L_x_9) ;  /* 0x00000004004c0947 */ /* 0x000fea0003800000 */
[----:B------:R-:W-:-:S13]  /*0340*/  LOP3.LUT P0, RZ, R9, 0x7fffffff, R8, 0xc8, !PT ;  /* 0x7fffffff09ff7812 */ /* 0x000fda000780c808 */
[----:B------:R-:W-:Y:S05]  /*0350*/  @!P0 BRA `(.L_x_10) ;  /* 0x00000004003c8947 */ /* 0x000fea0003800000 */
[C---:B------:R-:W-:Y:S02]  /*0360*/  FSETP.NEU.FTZ.AND P2, PT, |R0|.reuse, +INF , PT ;  /* 0x7f8000000000780b */ /* 0x040fe40003f5d200 */
[----:B------:R-:W-:Y:S02]  /*0370*/  FSETP.NEU.FTZ.AND P1, PT, |R3|, +INF , PT ;  /* 0x7f8000000300780b */ /* 0x000fe40003f3d200 */
[----:B------:R-:W-:-:S11]  /*0380*/  FSETP.NEU.FTZ.AND P0, PT, |R0|, +INF , PT ;  /* 0x7f8000000000780b */ /* 0x000fd60003f1d200 */
[----:B------:R-:W-:Y:S05]  /*0390*/  @!P1 BRA !P2, `(.L_x_10) ;  /* 0x00000004002c9947 */ /* 0x000fea0005000000 */
[----:B------:R-:W-:-:S04]  /*03a0*/  LOP3.LUT P2, RZ, R8, 0x7fffffff, RZ, 0xc0, !PT ;  /* 0x7fffffff08ff7812 */ /* 0x000fc8000784c0ff */
[----:B------:R-:W-:-:S13]  /*03b0*/  PLOP3.LUT P1, PT, P1, P2, PT, 0x2f, 0xf2 ;  /* 0x0000000000f2781c */ /* 0x000fda0000f24577 */
[----:B------:R-:W-:Y:S05]  /*03c0*/  @P1 BRA `(.L_x_11) ;  /* 0x0000000400181947 */ /* 0x000fea0003800000 */
[----:B------:R-:W-:-:S04]  /*03d0*/  LOP3.LUT P1, RZ, R9, 0x7fffffff, RZ, 0xc0, !PT ;  /* 0x7fffffff09ff7812 */ /* 0x000fc8000782c0ff */
[----:B------:R-:W-:-:S13]  /*03e0*/  PLOP3.LUT P0, PT, P0, P1, PT, 0x2f, 0xf2 ;  /* 0x0000000000f2781c */ /* 0x000fda0000702577 */
[----:B------:R-:W-:Y:S05]  /*03f0*/  @P0 BRA `(.L_x_12) ;  /* 0x0000000400000947 */ /* 0x000fea0003800000 */
[----:B------:R-:W-:Y:S02]  /*0400*/  ISETP.GE.AND P0, PT, R11, RZ, PT ;  /* 0x000000ff0b00720c */ /* 0x000fe40003f06270 */
[----:B------:R-:W-:-:S11]  /*0410*/  ISETP.GE.AND P1, PT, R12, RZ, PT ;  /* 0x000000ff0c00720c */ /* 0x000fd60003f26270 */
[----:B------:R-:W-:Y:S02]  /*0420*/  @P0 IMAD.MOV.U32 R10, RZ, RZ, RZ ;  /* 0x000000ffff0a0224 */ /* 0x000fe400078e00ff */
[----:B------:R-:W-:Y:S01]  /*0430*/  @!P0 FFMA R8, R0, 1.84467440737095516160e+19, RZ ;  /* 0x5f80000000088823 */ /* 0x000fe200000000ff */
[----:B------:R-:W-:Y:S02]  /*0440*/  @!P0 IMAD.MOV.U32 R10, RZ, RZ, -0x40 ;  /* 0xffffffc0ff0a8424 */ /* 0x000fe400078e00ff */
[----:B------:R-:W-:Y:S02]  /*0450*/  @!P1 FFMA R9, R3, 1.84467440737095516160e+19, RZ ;  /* 0x5f80000003099823 */ /* 0x000fe400000000ff */
[----:B------:R-:W-:-:S07]  /*0460*/  @!P1 VIADD R10, R10, 0x40 ;  /* 0x000000400a0a9836 */ /* 0x000fce0000000000 */
.L_x_8:
[----:B------:R-:W-:Y:S01]  /*0470*/  LEA R0, R7, 0xc0800000, 0x17 ;  /* 0xc080000007007811 */ /* 0x000fe200078eb8ff */
[----:B------:R-:W-:Y:S01]  /*0480*/  VIADD R6, R6, 0xffffff81 ;  /* 0xffffff8106067836 */ /* 0x000fe20000000000 */
[----:B------:R-:W-:Y:S03]  /*0490*/  BSSY.RECONVERGENT B2, `(.L_x_13) ;  /* 0x0000035000027945 */ /* 0x000fe60003800200 */
[----:B------:R-:W-:Y:S01]  /*04a0*/  IMAD.IADD R9, R9, 0x1, -R0 ;  /* 0x0000000109097824 */ /* 0x000fe200078e0a00 */
[C---:B------:R-:W-:Y:S01]  /*04b0*/  IADD3 R7, PT, PT, R6.reuse, 0x7f, -R7 ;  /* 0x0000007f06077810 */ /* 0x040fe20007ffe807 */
[----:B------:R-:W-:Y:S02]  /*04c0*/  IMAD R0, R6, -0x800000, R8 ;  /* 0xff80000006007824 */ /* 0x000fe400078e0208 */
[----:B------:R-:W0:Y:S01]  /*04d0*/  MUFU.RCP R3, R9 ;  /* 0x0000000900037308 */ /* 0x000e220000001000 */
[----:B------:R-:W-:Y:S01]  /*04e0*/  FADD.FTZ R11, -R9, -RZ ;  /* 0x800000ff090b7221 */ /* 0x000fe20000010100 */
[----:B------:R-:W-:-:S03]  /*04f0*/  IMAD.IADD R7, R7, 0x1, R10 ;  /* 0x0000000107077824 */ /* 0x000fc600078e020a */
[----:B0-----:R-:W-:-:S04]  /*0500*/  FFMA R12, R3, R11, 1 ;  /* 0x3f800000030c7423 */ /* 0x001fc8000000000b */
[----:B------:R-:W-:-:S04]  /*0510*/  FFMA R12, R3, R12, R3 ;  /* 0x0000000c030c7223 */ /* 0x000fc80000000003 */
[----:B------:R-:W-:-:S04]  /*0520*/  FFMA R3, R0, R12, RZ ;  /* 0x0000000c00037223 */ /* 0x000fc800000000ff */
[----:B------:R-:W-:-:S04]  /*0530*/  FFMA R8, R11, R3, R0 ;  /* 0x000000030b087223 */ /* 0x000fc80000000000 */
[----:B------:R-:W-:-:S04]  /*0540*/  FFMA R13, R12, R8, R3 ;  /* 0x000000080c0d7223 */ /* 0x000fc80000000003 */
[----:B------:R-:W-:-:S04]  /*0550*/  FFMA R8, R11, R13, R0 ;  /* 0x0000000d0b087223 */ /* 0x000fc80000000000 */
[----:B------:R-:W-:-:S05]  /*0560*/  FFMA R0, R12, R8, R13 ;  /* 0x000000080c007223 */ /* 0x000fca000000000d */
[----:B------:R-:W-:-:S04]  /*0570*/  SHF.R.U32.HI R3, RZ, 0x17, R0 ;  /* 0x00000017ff037819 */ /* 0x000fc80000011600 */
[----:B------:R-:W-:-:S05]  /*0580*/  LOP3.LUT R3, R3, 0xff, RZ, 0xc0, !PT ;  /* 0x000000ff03037812 */ /* 0x000fca00078ec0ff */
[----:B------:R-:W-:-:S04]  /*0590*/  IMAD.IADD R9, R3, 0x1, R7 ;  /* 0x0000000103097824 */ /* 0x000fc800078e0207 */
[----:B------:R-:W-:-:S05]  /*05a0*/  VIADD R3, R9, 0xffffffff ;  /* 0xffffffff09037836 */ /* 0x000fca0000000000 */
[----:B------:R-:W-:-:S13]  /*05b0*/  ISETP.GE.U32.AND P0, PT, R3, 0xfe, PT ;  /* 0x000000fe0300780c */ /* 0x000fda0003f06070 */
[----:B------:R-:W-:Y:S05]  /*05c0*/  @!P0 BRA `(.L_x_14) ;  /* 0x0000000000808947 */ /* 0x000fea0003800000 */
[----:B------:R-:W-:-:S13]  /*05d0*/  ISETP.GT.AND P0, PT, R9, 0xfe, PT ;  /* 0x000000fe0900780c */ /* 0x000fda0003f04270 */
[----:B------:R-:W-:Y:S05]  /*05e0*/  @P0 BRA `(.L_x_15) ;  /* 0x00000000006c0947 */ /* 0x000fea0003800000 */
[----:B------:R-:W-:-:S13]  /*05f0*/  ISETP.GE.AND P0, PT, R9, 0x1, PT ;  /* 0x000000010900780c */ /* 0x000fda0003f06270 */
[----:B------:R-:W-:Y:S05]  /*0600*/  @P0 BRA `(.L_x_16) ;  /* 0x0000000000740947 */ /* 0x000fea0003800000 */
[----:B------:R-:W-:Y:S02]  /*0610*/  ISETP.GE.AND P0, PT, R9, -0x18, PT ;  /* 0xffffffe80900780c */ /* 0x000fe40003f06270 */
[----:B------:R-:W-:-:S11]  /*0620*/  LOP3.LUT R0, R0, 0x80000000, RZ, 0xc0, !PT ;  /* 0x8000000000007812 */ /* 0x000fd600078ec0ff */
[----:B------:R-:W-:Y:S05]  /*0630*/  @!P0 BRA `(.L_x_16) ;  /* 0x0000000000688947 */ /* 0x000fea0003800000 */
[CCC-:B------:R-:W-:Y:S01]  /*0640*/  FFMA.RZ R3, R12.reuse, R8.reuse, R13.reuse ;  /* 0x000000080c037223 */ /* 0x1c0fe2000000c00d */
[CCC-:B------:R-:W-:Y:S01]  /*0650*/  FFMA.RM R6, R12.reuse, R8.reuse, R13.reuse ;  /* 0x000000080c067223 */ /* 0x1c0fe2000000400d */
[C---:B------:R-:W-:Y:S02]  /*0660*/  ISETP.NE.AND P2, PT, R9.reuse, RZ, PT ;  /* 0x000000ff0900720c */ /* 0x040fe40003f45270 */
[----:B------:R-:W-:Y:S02]  /*0670*/  ISETP.NE.AND P1, PT, R9, RZ, PT ;  /* 0x000000ff0900720c */ /* 0x000fe40003f25270 */
[----:B------:R-:W-:Y:S01]  /*0680*/  LOP3.LUT R7, R3, 0x7fffff, RZ, 0xc0, !PT ;  /* 0x007fffff03077812 */ /* 0x000fe200078ec0ff */
[----:B------:R-:W-:Y:S01]  /*0690*/  FFMA.RP R3, R12, R8, R13 ;  /* 0x000000080c037223 */ /* 0x000fe2000000800d */
[----:B------:R-:W-:Y:S02]  /*06a0*/  VIADD R8, R9, 0x20 ;  /* 0x0000002009087836 */ /* 0x000fe40000000000 */
[----:B------:R-:W-:Y:S01]  /*06b0*/  LOP3.LUT R7, R7, 0x800000, RZ, 0xfc, !PT ;  /* 0x0080000007077812 */ /* 0x000fe200078efcff */
[----:B------:R-:W-:Y:S01]  /*06c0*/  IMAD.MOV R9, RZ, RZ, -R9 ;  /* 0x000000ffff097224 */ /* 0x000fe200078e0a09 */
[----:B------:R-:W-:-:S02]  /*06d0*/  FSETP.NEU.FTZ.AND P0, PT, R3, R6, PT ;  /* 0x000000060300720b */ /* 0x000fc40003f1d000 */
[----:B------:R-:W-:Y:S02]  /*06e0*/  SHF.L.U32 R8, R7, R8, RZ ;  /* 0x0000000807087219 */ /* 0x000fe400000006ff */
[----:B------:R-:W-:Y:S02]  /*06f0*/  SEL R6, R9, RZ, P2 ;  /* 0x000000ff09067207 */ /* 0x000fe40001000000 */
[----:B------:R-:W-:Y:S02]  /*0700*/  ISETP.NE.AND P1, PT, R8, RZ, P1 ;  /* 0x000000ff0800720c */ /* 0x000fe40000f25270 */
[----:B------:R-:W-:Y:S02]  /*0710*/  SHF.R.U32.HI R6, RZ, R6, R7 ;  /* 0x00000006ff067219 */ /* 0x000fe40000011607 */
[----:B------:R-:W-:Y:S02]  /*0720*/  PLOP3.LUT P0, PT, P0, P1, PT, 0xf8, 0x8f ;  /* 0x00000000008f781c */ /* 0x000fe40000703f70 */
[----:B------:R-:W-:-:S02]  /*0730*/  SHF.R.U32.HI R8, RZ, 0x1, R6 ;  /* 0x00000001ff087819 */ /* 0x000fc40000011606 */
[----:B------:R-:W-:-:S04]  /*0740*/  SEL R3, RZ, 0x1, !P0 ;  /* 0x00000001ff037807 */ /* 0x000fc80004000000 */
[----:B------:R-:W-:-:S04]  /*0750*/  LOP3.LUT R3, R3, 0x1, R8, 0xf8, !PT ;  /* 0x0000000103037812 */ /* 0x000fc800078ef808 */
[----:B------:R-:W-:-:S05]  /*0760*/  LOP3.LUT R3, R3, R6, RZ, 0xc0, !PT ;  /* 0x0000000603037212 */ /* 0x000fca00078ec0ff */
[----:B------:R-:W-:-:S05]  /*0770*/  IMAD.IADD R3, R8, 0x1, R3 ;  /* 0x0000000108037824 */ /* 0x000fca00078e0203 */
[----:B------:R-:W-:Y:S01]  /*0780*/  LOP3.LUT R0, R3, R0, RZ, 0xfc, !PT ;  /* 0x0000000003007212 */ /* 0x000fe200078efcff */
[----:B------:R-:W-:Y:S06]  /*0790*/  BRA `(.L_x_16) ;  /* 0x0000000000107947 */ /* 0x000fec0003800000 */
.L_x_15:
[----:B------:R-:W-:-:S04]  /*07a0*/  LOP3.LUT R0, R0, 0x80000000, RZ, 0xc0, !PT ;  /* 0x8000000000007812 */ /* 0x000fc800078ec0ff */
[----:B------:R-:W-:Y:S01]  /*07b0*/  LOP3.LUT R0, R0, 0x7f800000, RZ, 0xfc, !PT ;  /* 0x7f80000000007812 */ /* 0x000fe200078efcff */
[----:B------:R-:W-:Y:S06]  /*07c0*/  BRA `(.L_x_16) ;  /* 0x0000000000047947 */ /* 0x000fec0003800000 */
.L_x_14:
[----:B------:R-:W-:-:S07]  /*07d0*/  IMAD R0, R7, 0x800000, R0 ;  /* 0x0080000007007824 */ /* 0x000fce00078e0200 */
.L_x_16:
[----:B------:R-:W-:Y:S05]  /*07e0*/  BSYNC.RECONVERGENT B2 ;  /* 0x0000000000027941 */ /* 0x000fea0003800200 */
.L_x_13:
[----:B------:R-:W-:Y:S05]  /*07f0*/  BRA `(.L_x_17) ;  /* 0x0000000000207947 */ /* 0x000fea0003800000 */
.L_x_12:
[----:B------:R-:W-:-:S04]  /*0800*/  LOP3.LUT R0, R9, 0x80000000, R8, 0x48, !PT ;  /* 0x8000000009007812 */ /* 0x000fc800078e4808 */
[----:B------:R-:W-:Y:S01]  /*0810*/  LOP3.LUT R0, R0, 0x7f800000, RZ, 0xfc, !PT ;  /* 0x7f80000000007812 */ /* 0x000fe200078efcff */
[----:B------:R-:W-:Y:S06]  /*0820*/  BRA `(.L_x_17) ;  /* 0x0000000000147947 */ /* 0x000fec0003800000 */
.L_x_11:
[----:B------:R-:W-:Y:S01]  /*0830*/  LOP3.LUT R0, R9, 0x80000000, R8, 0x48, !PT ;  /* 0x8000000009007812 */ /* 0x000fe200078e4808 */
[----:B------:R-:W-:Y:S06]  /*0840*/  BRA `(.L_x_17) ;  /* 0x00000000000c7947 */ /* 0x000fec0003800000 */
.L_x_10:
[----:B------:R-:W0:Y:S01]  /*0850*/  MUFU.RSQ R0, -QNAN ;  /* 0xffc0000000007908 */ /* 0x000e220000001400 */
[----:B------:R-:W-:Y:S05]  /*0860*/  BRA `(.L_x_17) ;  /* 0x0000000000047947 */ /* 0x000fea0003800000 */
.L_x_9:
[----:B------:R-:W-:-:S07]  /*0870*/  FADD.FTZ R0, R0, R3 ;  /* 0x0000000300007221 */ /* 0x000fce0000010000 */
.L_x_17:
[----:B------:R-:W-:Y:S05]  /*0880*/  BSYNC.RECONVERGENT B1 ;  /* 0x0000000000017941 */ /* 0x000fea0003800200 */
.L_x_7:
[----:B------:R-:W-:-:S04]  /*0890*/  IMAD.MOV.U32 R3, RZ, RZ, 0x0 ;  /* 0x00000000ff037424 */ /* 0x000fc800078e00ff */
[----:B0-----:R-:W-:Y:S05]  /*08a0*/  RET.REL.NODEC R2 `(_Z21normalizeKernel2D_gpuPfiS_) ;  /* 0xfffffff402d47950 */ /* 0x001fea0003c3ffff */
.L_x_18:
        /* <DEDUP_REMOVED lines=13> */
.L_x_20:


//--------------------- .text._Z16initKernel2D_gpuPfiS_ --------------------------
	.section	.text._Z16initKernel2D_gpuPfiS_,"ax",@progbits
	.align	128
        .global         _Z16initKernel2D_gpuPfiS_
        .type           _Z16initKernel2D_gpuPfiS_,@function
        .size           _Z16initKernel2D_gpuPfiS_,(.L_x_23 - _Z16initKernel2D_gpuPfiS_)
        .other          _Z16initKernel2D_gpuPfiS_,@"STO_CUDA_ENTRY STV_DEFAULT"
_Z16initKernel2D_gpuPfiS_:
.text._Z16initKernel2D_gpuPfiS_:
        /* <DEDUP_REMOVED lines=13> */
[----:B------:R-:W-:Y:S01]  /*00d0*/  UIADD3 UR4, UPT, UPT, UR6, -0x1, URZ ;  /* 0xffffffff06047890 */ /* 0x000fe2000fffe0ff */
[----:B------:R-:W-:-:S03]  /*00e0*/  HFMA2 R5, -RZ, RZ, 0.96630859375, -0.0022525787353515625 ;  /* 0x3bbb989dff057431 */ /* 0x000fc600000001ff */
[----:B------:R-:W-:-:S06]  /*00f0*/  USHF.R.U32.HI UR4, URZ, 0x1, UR4 ;  /* 0x00000001ff047899 */ /* 0x000fcc0008011604 */
[----:B------:R-:W-:Y:S02]  /*0100*/  IADD3 R3, PT, PT, R0, -UR4, RZ ;  /* 0x8000000400037c10 */ /* 0x000fe4000fffe0ff */
[C---:B------:R-:W-:Y:S01]  /*0110*/  IADD3 R2, PT, PT, R7.reuse, -UR4, RZ ;  /* 0x8000000407027c10 */ /* 0x040fe2000fffe0ff */
[----:B------:R-:W-:Y:S01]  /*0120*/  IMAD R7, R7, UR6, R0 ;  /* 0x0000000607077c24 */ /* 0x000fe2000f8e0200 */
[----:B------:R-:W-:Y:S01]  /*0130*/  I2FP.F32.S32 R3, R3 ;  /* 0x0000000300037245 */ /* 0x000fe20000201400 */
[----:B------:R-:W0:Y:S01]  /*0140*/  LDCU.64 UR4, c[0x0][0x358] ;  /* 0x00006b00ff0477ac */ /* 0x000e220008000a00 */
[----:B------:R-:W-:-:S03]  /*0150*/  I2FP.F32.S32 R2, R2 ;  /* 0x0000000200027245 */ /* 0x000fc60000201400 */
[----:B------:R-:W-:-:S04]  /*0160*/  FMUL R3, R3, R3 ;  /* 0x0000000303037220 */ /* 0x000fc80000400000 */
[----:B------:R-:W-:-:S04]  /*0170*/  FFMA R3, R2, R2, R3 ;  /* 0x0000000202037223 */ /* 0x000fc80000000003 */
[----:B------:R-:W-:Y:S01]  /*0180*/  FMUL R4, R3, -0.5 ;  /* 0xbf00000003047820 */ /* 0x000fe20000400000 */
[----:B------:R-:W-:-:S03]  /*0190*/  MOV R3, 0x437c0000 ;  /* 0x437c000000037802 */ /* 0x000fc60000000f00 */
[----:B------:R-:W-:-:S04]  /*01a0*/  FFMA.SAT R2, R4, R5, 0.5 ;  /* 0x3f00000004027423 */ /* 0x000fc80000002005 */
[----:B------:R-:W-:-:S04]  /*01b0*/  FFMA.RM R6, R2, R3, 12582913 ;  /* 0x4b40000102067423 */ /* 0x000fc80000004003 */
[C---:B------:R-:W-:Y:S01]  /*01c0*/  FADD R3, R6.reuse, -12583039 ;  /* 0xcb40007f06037421 */ /* 0x040fe20000000000 */
[----:B------:R-:W-:-:S03]  /*01d0*/  SHF.L.U32 R6, R6, 0x17, RZ ;  /* 0x0000001706067819 */ /* 0x000fc600000006ff */
[C---:B------:R-:W-:Y:S02]  /*01e0*/  FFMA R5, R4.reuse, 1.4426950216293334961, -R3 ;  /* 0x3fb8aa3b04057823 */ /* 0x040fe40000000803 */
[----:B------:R-:W1:Y:S02]  /*01f0*/  LDC.64 R2, c[0x0][0x380] ;  /* 0x0000e000ff027b82 */ /* 0x000e640000000a00 */
[----:B------:R-:W-:-:S04]  /*0200*/  FFMA R8, R4, 1.925963033500011079e-08, R5 ;  /* 0x32a5706004087823 */ /* 0x000fc80000000005 */
[----:B------:R-:W2:Y:S02]  /*0210*/  MUFU.EX2 R9, R8 ;  /* 0x0000000800097308 */ /* 0x000ea40000000800 */
[----:B------:R-:W3:Y:S01]  /*0220*/  LDC.64 R4, c[0x0][0x390] ;  /* 0x0000e400ff047b82 */ /* 0x000ee20000000a00 */
[----:B--2---:R-:W-:Y:S01]  /*0230*/  FMUL R6, R6, R9 ;  /* 0x0000000906067220 */ /* 0x004fe20000400000 */
[----:B-1----:R-:W-:-:S04]  /*0240*/  IMAD.WIDE R2, R7, 0x4, R2 ;  /* 0x0000000407027825 */ /* 0x002fc800078e0202 */
[----:B------:R-:W-:-:S05]  /*0250*/  FMUL R7, R6, 0.15915493667125701904 ;  /* 0x3e22f98306077820 */ /* 0x000fca0000400000 */
[----:B0-----:R-:W-:Y:S04]  /*0260*/  STG.E desc[UR4][R2.64], R7 ;  /* 0x0000000702007986 */ /* 0x001fe8000c101904 */
[----:B---3--:R-:W-:Y:S01]  /*0270*/  REDG.E.ADD.F32.FTZ.RN.STRONG.GPU desc[UR4][R4.64], R7 ;  /* 0x00000007040079a6 */ /* 0x008fe2000c12f304 */
[----:B------:R-:W-:Y:S05]  /*0280*/  EXIT ;  /* 0x000000000000794d */ /* 0x000fea0003800000 */
.L_x_19:
        /* <DEDUP_REMOVED lines=15> */
.L_x_23:


//--------------------- .nv.shared.reserved.0     --------------------------
	.section	.nv.shared.reserved.0,"aw",@nobits
	.weak		__nv_reservedSMEM_offset_0_alias
	.size		__nv_reservedSMEM_offset_0_alias, 0, 64
	.other		__nv_reservedSMEM_offset_0_alias,@"STO_CUDA_RESERVED_SHARED STV_DEFAULT"
__nv_reservedSMEM_offset_0_alias:
	.zero		0
	.zero		64


//--------------------- .nv.constant0._Z18convoluteNaive_gpuPfS_iiS_i --------------------------
	.section	.nv.constant0._Z18convoluteNaive_gpuPfS_iiS_i,"a",@progbits
	.sectionflags	@""
	.align	4
.nv.constant0._Z18convoluteNaive_gpuPfS_iiS_i:
	.zero		932


//--------------------- .nv.constant0._Z21normalizeKernel2D_gpuPfiS_ --------------------------
	.section	.nv.constant0._Z21normalizeKernel2D_gpuPfiS_,"a",@progbits
	.sectionflags	@""
	.align	4
.nv.constant0._Z21normalizeKernel2D_gpuPfiS_:
	.zero		920


//--------------------- .nv.constant0._Z16initKernel2D_gpuPfiS_ --------------------------
	.section	.nv.constant0._Z16initKernel2D_gpuPfiS_,"a",@progbits
	.sectionflags	@""
	.align	4
.nv.constant0._Z16initKernel2D_gpuPfiS_:
	.zero		920


//--------------------- SYMBOLS --------------------------

	.type		.nv.reservedSmem.offset0,@object
	.size		.nv.reservedSmem.offset0,0x4
